//
// Generated by NVIDIA NVVM Compiler
//
// Compiler Build ID: CL-36424714
// Cuda compilation tools, release 13.0, V13.0.88
// Based on NVVM 20.0.0
//

.version 9.0
.target sm_100
.address_size 64

	// .globl	_Z37calculate_first_occurences_kernel_ptrPKiiiS0_bPiS1_
.extern .shared .align 16 .b8 buffer[];

.visible .entry _Z37calculate_first_occurences_kernel_ptrPKiiiS0_bPiS1_(
	.param .u64 .ptr .align 1 _Z37calculate_first_occurences_kernel_ptrPKiiiS0_bPiS1__param_0,
	.param .u32 _Z37calculate_first_occurences_kernel_ptrPKiiiS0_bPiS1__param_1,
	.param .u32 _Z37calculate_first_occurences_kernel_ptrPKiiiS0_bPiS1__param_2,
	.param .u64 .ptr .align 1 _Z37calculate_first_occurences_kernel_ptrPKiiiS0_bPiS1__param_3,
	.param .u8 _Z37calculate_first_occurences_kernel_ptrPKiiiS0_bPiS1__param_4,
	.param .u64 .ptr .align 1 _Z37calculate_first_occurences_kernel_ptrPKiiiS0_bPiS1__param_5,
	.param .u64 .ptr .align 1 _Z37calculate_first_occurences_kernel_ptrPKiiiS0_bPiS1__param_6
)
{
	.reg .pred 	%p<54>;
	.reg .b16 	%rs<2>;
	.reg .b32 	%r<318>;
	.reg .b64 	%rd<85>;

	ld.param.u64 	%rd6, [_Z37calculate_first_occurences_kernel_ptrPKiiiS0_bPiS1__param_0];
	ld.param.u32 	%r190, [_Z37calculate_first_occurences_kernel_ptrPKiiiS0_bPiS1__param_1];
	ld.param.u64 	%rd7, [_Z37calculate_first_occurences_kernel_ptrPKiiiS0_bPiS1__param_3];
	ld.param.s8 	%rs1, [_Z37calculate_first_occurences_kernel_ptrPKiiiS0_bPiS1__param_4];
	ld.param.u64 	%rd8, [_Z37calculate_first_occurences_kernel_ptrPKiiiS0_bPiS1__param_5];
	ld.param.u64 	%rd9, [_Z37calculate_first_occurences_kernel_ptrPKiiiS0_bPiS1__param_6];
	cvta.to.global.u64 	%rd1, %rd7;
	cvta.to.global.u64 	%rd2, %rd9;
	cvta.to.global.u64 	%rd3, %rd8;
	cvta.to.global.u64 	%rd4, %rd6;
	mov.u32 	%r1, %ctaid.x;
	shl.b32 	%r2, %r1, 9;
	mov.u32 	%r3, %tid.x;
	setp.gt.u32 	%p1, %r3, 512;
	@%p1 bra 	$L__BB0_34;
	setp.ne.s16 	%p2, %rs1, 0;
	mov.u32 	%r4, %ntid.x;
	@%p2 bra 	$L__BB0_18;
	add.s32 	%r221, %r3, %r4;
	max.u32 	%r222, %r221, 513;
	setp.lt.u32 	%p13, %r221, 513;
	selp.u32 	%r223, 1, 0, %p13;
	add.s32 	%r224, %r221, %r223;
	sub.s32 	%r225, %r222, %r224;
	div.u32 	%r226, %r225, %r4;
	add.s32 	%r5, %r226, %r223;
	and.b32  	%r227, %r5, 3;
	setp.eq.s32 	%p14, %r227, 3;
	mov.u32 	%r285, %r3;
	@%p14 bra 	$L__BB0_7;
	add.s32 	%r228, %r5, 1;
	and.b32  	%r229, %r228, 3;
	shl.b32 	%r230, %r3, 2;
	mov.u32 	%r231, buffer;
	add.s32 	%r278, %r231, %r230;
	shl.b32 	%r7, %r4, 2;
	add.s32 	%r277, %r3, %r2;
	neg.s32 	%r276, %r229;
	mad.lo.s32 	%r285, %r4, %r229, %r3;
$L__BB0_4:
	.pragma "nounroll";
	mul.wide.s32 	%rd30, %r277, 4;
	add.s64 	%rd5, %rd4, %rd30;
	setp.ge.s32 	%p15, %r277, %r190;
	@%p15 bra 	$L__BB0_6;
	ld.global.nc.u32 	%r232, [%rd5];
	st.shared.u32 	[%r278], %r232;
$L__BB0_6:
	add.s32 	%r278, %r278, %r7;
	add.s32 	%r277, %r277, %r4;
	add.s32 	%r276, %r276, 1;
	setp.ne.s32 	%p16, %r276, 0;
	@%p16 bra 	$L__BB0_4;
$L__BB0_7:
	setp.lt.u32 	%p17, %r5, 3;
	@%p17 bra 	$L__BB0_34;
	shl.b32 	%r233, %r4, 3;
	mov.u32 	%r234, buffer;
	add.s32 	%r18, %r234, %r233;
	shl.b32 	%r284, %r285, 2;
	shl.b32 	%r20, %r4, 4;
	mad.lo.s32 	%r21, %r4, 12, %r234;
	shl.b32 	%r22, %r4, 2;
	add.s32 	%r23, %r234, %r22;
	add.s32 	%r280, %r285, %r2;
	add.s32 	%r283, %r280, %r4;
	shl.b32 	%r235, %r4, 1;
	add.s32 	%r282, %r280, %r235;
	mad.lo.s32 	%r281, %r4, 3, %r280;
$L__BB0_9:
	setp.ge.s32 	%p18, %r280, %r190;
	@%p18 bra 	$L__BB0_11;
	mul.wide.s32 	%rd31, %r280, 4;
	add.s64 	%rd32, %rd4, %rd31;
	ld.global.nc.u32 	%r236, [%rd32];
	add.s32 	%r238, %r234, %r284;
	st.shared.u32 	[%r238], %r236;
$L__BB0_11:
	setp.ge.s32 	%p19, %r283, %r190;
	@%p19 bra 	$L__BB0_13;
	mul.wide.s32 	%rd33, %r283, 4;
	add.s64 	%rd34, %rd4, %rd33;
	ld.global.nc.u32 	%r239, [%rd34];
	add.s32 	%r240, %r23, %r284;
	st.shared.u32 	[%r240], %r239;
$L__BB0_13:
	add.s32 	%r34, %r285, %r4;
	setp.ge.s32 	%p20, %r282, %r190;
	@%p20 bra 	$L__BB0_15;
	mul.wide.s32 	%rd35, %r282, 4;
	add.s64 	%rd36, %rd4, %rd35;
	ld.global.nc.u32 	%r241, [%rd36];
	add.s32 	%r242, %r18, %r284;
	st.shared.u32 	[%r242], %r241;
$L__BB0_15:
	add.s32 	%r35, %r34, %r4;
	setp.ge.s32 	%p21, %r281, %r190;
	@%p21 bra 	$L__BB0_17;
	mul.wide.s32 	%rd37, %r281, 4;
	add.s64 	%rd38, %rd4, %rd37;
	ld.global.nc.u32 	%r243, [%rd38];
	add.s32 	%r244, %r21, %r284;
	st.shared.u32 	[%r244], %r243;
$L__BB0_17:
	add.s32 	%r245, %r35, %r4;
	add.s32 	%r285, %r245, %r4;
	add.s32 	%r284, %r284, %r20;
	add.s32 	%r283, %r283, %r22;
	add.s32 	%r282, %r282, %r22;
	add.s32 	%r281, %r281, %r22;
	add.s32 	%r280, %r280, %r22;
	setp.lt.u32 	%p22, %r285, 513;
	@%p22 bra 	$L__BB0_9;
	bra.uni 	$L__BB0_34;
$L__BB0_18:
	add.s32 	%r191, %r3, %r4;
	max.u32 	%r192, %r191, 513;
	setp.lt.u32 	%p3, %r191, 513;
	selp.u32 	%r193, 1, 0, %p3;
	add.s32 	%r194, %r191, %r193;
	sub.s32 	%r195, %r192, %r194;
	div.u32 	%r196, %r195, %r4;
	add.s32 	%r42, %r196, %r193;
	and.b32  	%r197, %r42, 3;
	setp.eq.s32 	%p4, %r197, 3;
	mov.u32 	%r295, %r3;
	@%p4 bra 	$L__BB0_23;
	add.s32 	%r198, %r42, 1;
	and.b32  	%r199, %r198, 3;
	shl.b32 	%r200, %r3, 2;
	mov.u32 	%r201, buffer;
	add.s32 	%r288, %r201, %r200;
	shl.b32 	%r44, %r4, 2;
	add.s32 	%r287, %r3, %r2;
	neg.s32 	%r286, %r199;
	mad.lo.s32 	%r295, %r4, %r199, %r3;
$L__BB0_20:
	.pragma "nounroll";
	setp.ge.s32 	%p5, %r287, %r190;
	@%p5 bra 	$L__BB0_22;
	mul.wide.s32 	%rd10, %r287, 4;
	add.s64 	%rd11, %rd1, %rd10;
	ld.global.u32 	%r202, [%rd11];
	mul.wide.s32 	%rd12, %r202, 4;
	add.s64 	%rd13, %rd4, %rd12;
	ld.global.nc.u32 	%r203, [%rd13];
	st.shared.u32 	[%r288], %r203;
$L__BB0_22:
	add.s32 	%r288, %r288, %r44;
	add.s32 	%r287, %r287, %r4;
	add.s32 	%r286, %r286, 1;
	setp.ne.s32 	%p6, %r286, 0;
	@%p6 bra 	$L__BB0_20;
$L__BB0_23:
	setp.lt.u32 	%p7, %r42, 3;
	@%p7 bra 	$L__BB0_34;
	shl.b32 	%r204, %r4, 3;
	mov.u32 	%r205, buffer;
	add.s32 	%r55, %r205, %r204;
	shl.b32 	%r294, %r295, 2;
	shl.b32 	%r57, %r4, 4;
	mad.lo.s32 	%r58, %r4, 12, %r205;
	shl.b32 	%r59, %r4, 2;
	add.s32 	%r60, %r205, %r59;
	add.s32 	%r290, %r295, %r2;
	add.s32 	%r293, %r290, %r4;
	shl.b32 	%r206, %r4, 1;
	add.s32 	%r292, %r290, %r206;
	mad.lo.s32 	%r291, %r4, 3, %r290;
$L__BB0_25:
	setp.ge.s32 	%p8, %r290, %r190;
	@%p8 bra 	$L__BB0_27;
	mul.wide.s32 	%rd14, %r290, 4;
	add.s64 	%rd15, %rd1, %rd14;
	ld.global.u32 	%r207, [%rd15];
	mul.wide.s32 	%rd16, %r207, 4;
	add.s64 	%rd17, %rd4, %rd16;
	ld.global.nc.u32 	%r208, [%rd17];
	add.s32 	%r210, %r205, %r294;
	st.shared.u32 	[%r210], %r208;
$L__BB0_27:
	setp.ge.s32 	%p9, %r293, %r190;
	@%p9 bra 	$L__BB0_29;
	mul.wide.s32 	%rd18, %r293, 4;
	add.s64 	%rd19, %rd1, %rd18;
	ld.global.u32 	%r211, [%rd19];
	mul.wide.s32 	%rd20, %r211, 4;
	add.s64 	%rd21, %rd4, %rd20;
	ld.global.nc.u32 	%r212, [%rd21];
	add.s32 	%r213, %r60, %r294;
	st.shared.u32 	[%r213], %r212;
$L__BB0_29:
	add.s32 	%r71, %r295, %r4;
	setp.ge.s32 	%p10, %r292, %r190;
	@%p10 bra 	$L__BB0_31;
	mul.wide.s32 	%rd22, %r292, 4;
	add.s64 	%rd23, %rd1, %rd22;
	ld.global.u32 	%r214, [%rd23];
	mul.wide.s32 	%rd24, %r214, 4;
	add.s64 	%rd25, %rd4, %rd24;
	ld.global.nc.u32 	%r215, [%rd25];
	add.s32 	%r216, %r55, %r294;
	st.shared.u32 	[%r216], %r215;
$L__BB0_31:
	add.s32 	%r72, %r71, %r4;
	setp.ge.s32 	%p11, %r291, %r190;
	@%p11 bra 	$L__BB0_33;
	mul.wide.s32 	%rd26, %r291, 4;
	add.s64 	%rd27, %rd1, %rd26;
	ld.global.u32 	%r217, [%rd27];
	mul.wide.s32 	%rd28, %r217, 4;
	add.s64 	%rd29, %rd4, %rd28;
	ld.global.nc.u32 	%r218, [%rd29];
	add.s32 	%r219, %r58, %r294;
	st.shared.u32 	[%r219], %r218;
$L__BB0_33:
	add.s32 	%r220, %r72, %r4;
	add.s32 	%r295, %r220, %r4;
	add.s32 	%r294, %r294, %r57;
	add.s32 	%r293, %r293, %r59;
	add.s32 	%r292, %r292, %r59;
	add.s32 	%r291, %r291, %r59;
	add.s32 	%r290, %r290, %r59;
	setp.lt.u32 	%p12, %r295, 513;
	@%p12 bra 	$L__BB0_25;
$L__BB0_34:
	bar.sync 	0;
	shl.b32 	%r79, %r3, 1;
	setp.gt.u32 	%p23, %r3, 255;
	@%p23 bra 	$L__BB0_78;
	mov.u32 	%r80, %ntid.x;
	shl.b32 	%r81, %r80, 1;
	add.s32 	%r246, %r79, %r81;
	max.u32 	%r247, %r246, 512;
	setp.lt.u32 	%p24, %r246, 512;
	selp.u32 	%r248, 1, 0, %p24;
	add.s32 	%r249, %r246, %r248;
	sub.s32 	%r250, %r247, %r249;
	div.u32 	%r251, %r250, %r81;
	add.s32 	%r82, %r251, %r248;
	add.s32 	%r252, %r82, 1;
	and.b32  	%r83, %r252, 3;
	and.b32  	%r84, %r82, 3;
	setp.eq.s32 	%p25, %r84, 3;
	mov.u32 	%r300, %r79;
	@%p25 bra 	$L__BB0_41;
	add.s32 	%r299, %r79, 1;
	shl.b32 	%r253, %r3, 3;
	mov.u32 	%r254, buffer;
	add.s32 	%r298, %r254, %r253;
	shl.b32 	%r87, %r80, 3;
	add.s32 	%r297, %r2, %r79;
	neg.s32 	%r296, %r83;
$L__BB0_37:
	.pragma "nounroll";
	add.s32 	%r94, %r297, 1;
	setp.ge.s32 	%p26, %r94, %r190;
	@%p26 bra 	$L__BB0_40;
	ld.shared.v2.u32 	{%r95, %r96}, [%r298];
	setp.eq.s32 	%p27, %r95, %r96;
	@%p27 bra 	$L__BB0_40;
	mul.wide.s32 	%rd39, %r95, 4;
	add.s64 	%rd40, %rd2, %rd39;
	st.global.u32 	[%rd40], %r94;
	mul.wide.s32 	%rd41, %r96, 4;
	add.s64 	%rd42, %rd3, %rd41;
	st.global.u32 	[%rd42], %r94;
$L__BB0_40:
	add.s32 	%r299, %r299, %r81;
	add.s32 	%r300, %r299, -1;
	add.s32 	%r298, %r298, %r87;
	add.s32 	%r297, %r297, %r81;
	add.s32 	%r296, %r296, 1;
	setp.ne.s32 	%p28, %r296, 0;
	@%p28 bra 	$L__BB0_37;
$L__BB0_41:
	setp.lt.u32 	%p29, %r82, 3;
	@%p29 bra 	$L__BB0_56;
	add.s32 	%r306, %r300, 1;
	shl.b32 	%r104, %r80, 3;
	mul.lo.s32 	%r105, %r80, 24;
	shl.b32 	%r255, %r300, 2;
	mov.u32 	%r256, buffer;
	add.s32 	%r305, %r256, %r255;
	shl.b32 	%r107, %r80, 5;
	add.s32 	%r301, %r300, %r2;
	mad.lo.s32 	%r304, %r80, 6, %r301;
	shl.b32 	%r110, %r80, 4;
	shl.b32 	%r257, %r80, 2;
	add.s32 	%r303, %r301, %r257;
	add.s32 	%r302, %r301, %r81;
$L__BB0_43:
	add.s32 	%r119, %r301, 1;
	setp.ge.s32 	%p30, %r119, %r190;
	@%p30 bra 	$L__BB0_46;
	ld.shared.v2.u32 	{%r120, %r121}, [%r305];
	setp.eq.s32 	%p31, %r120, %r121;
	@%p31 bra 	$L__BB0_46;
	mul.wide.s32 	%rd43, %r120, 4;
	add.s64 	%rd44, %rd2, %rd43;
	st.global.u32 	[%rd44], %r119;
	mul.wide.s32 	%rd45, %r121, 4;
	add.s64 	%rd46, %rd3, %rd45;
	st.global.u32 	[%rd46], %r119;
$L__BB0_46:
	add.s32 	%r122, %r302, 1;
	setp.ge.s32 	%p32, %r122, %r190;
	@%p32 bra 	$L__BB0_49;
	add.s32 	%r258, %r305, %r104;
	ld.shared.v2.u32 	{%r123, %r124}, [%r258];
	setp.eq.s32 	%p33, %r123, %r124;
	@%p33 bra 	$L__BB0_49;
	mul.wide.s32 	%rd47, %r123, 4;
	add.s64 	%rd48, %rd2, %rd47;
	st.global.u32 	[%rd48], %r122;
	mul.wide.s32 	%rd49, %r124, 4;
	add.s64 	%rd50, %rd3, %rd49;
	st.global.u32 	[%rd50], %r122;
$L__BB0_49:
	add.s32 	%r125, %r303, 1;
	setp.ge.s32 	%p34, %r125, %r190;
	@%p34 bra 	$L__BB0_52;
	add.s32 	%r259, %r305, %r110;
	ld.shared.v2.u32 	{%r126, %r127}, [%r259];
	setp.eq.s32 	%p35, %r126, %r127;
	@%p35 bra 	$L__BB0_52;
	mul.wide.s32 	%rd51, %r126, 4;
	add.s64 	%rd52, %rd2, %rd51;
	st.global.u32 	[%rd52], %r125;
	mul.wide.s32 	%rd53, %r127, 4;
	add.s64 	%rd54, %rd3, %rd53;
	st.global.u32 	[%rd54], %r125;
$L__BB0_52:
	add.s32 	%r128, %r304, 1;
	setp.ge.s32 	%p36, %r128, %r190;
	@%p36 bra 	$L__BB0_55;
	add.s32 	%r260, %r305, %r105;
	ld.shared.v2.u32 	{%r129, %r130}, [%r260];
	setp.eq.s32 	%p37, %r129, %r130;
	@%p37 bra 	$L__BB0_55;
	mul.wide.s32 	%rd55, %r129, 4;
	add.s64 	%rd56, %rd2, %rd55;
	st.global.u32 	[%rd56], %r128;
	mul.wide.s32 	%rd57, %r130, 4;
	add.s64 	%rd58, %rd3, %rd57;
	st.global.u32 	[%rd58], %r128;
$L__BB0_55:
	add.s32 	%r306, %r306, %r104;
	add.s32 	%r261, %r306, -1;
	add.s32 	%r305, %r305, %r107;
	add.s32 	%r304, %r304, %r104;
	add.s32 	%r303, %r303, %r104;
	add.s32 	%r302, %r302, %r104;
	add.s32 	%r301, %r301, %r104;
	setp.lt.u32 	%p38, %r261, 512;
	@%p38 bra 	$L__BB0_43;
$L__BB0_56:
	setp.eq.s32 	%p39, %r84, 3;
	add.s32 	%r311, %r79, 1;
	@%p39 bra 	$L__BB0_63;
	add.s32 	%r310, %r79, 2;
	shl.b32 	%r262, %r3, 3;
	mov.u32 	%r263, buffer;
	add.s32 	%r264, %r262, %r263;
	add.s32 	%r309, %r264, 8;
	shl.b32 	%r140, %r80, 3;
	add.s32 	%r308, %r2, %r79;
	neg.s32 	%r307, %r83;
$L__BB0_58:
	.pragma "nounroll";
	add.s32 	%r147, %r308, 2;
	setp.ge.s32 	%p40, %r147, %r190;
	@%p40 bra 	$L__BB0_61;
	ld.shared.u32 	%r148, [%r309+-4];
	ld.shared.u32 	%r149, [%r309];
	setp.eq.s32 	%p41, %r148, %r149;
	@%p41 bra 	$L__BB0_61;
	mul.wide.s32 	%rd59, %r148, 4;
	add.s64 	%rd60, %rd2, %rd59;
	st.global.u32 	[%rd60], %r147;
	mul.wide.s32 	%rd61, %r149, 4;
	add.s64 	%rd62, %rd3, %rd61;
	st.global.u32 	[%rd62], %r147;
$L__BB0_61:
	add.s32 	%r310, %r310, %r81;
	add.s32 	%r309, %r309, %r140;
	add.s32 	%r308, %r308, %r81;
	add.s32 	%r307, %r307, 1;
	setp.ne.s32 	%p42, %r307, 0;
	@%p42 bra 	$L__BB0_58;
	add.s32 	%r311, %r310, -1;
$L__BB0_63:
	setp.lt.u32 	%p43, %r82, 3;
	@%p43 bra 	$L__BB0_78;
	add.s32 	%r317, %r311, 1;
	shl.b32 	%r157, %r80, 3;
	add.s32 	%r316, %r311, %r2;
	mul.lo.s32 	%r159, %r80, 24;
	shl.b32 	%r265, %r311, 2;
	mov.u32 	%r266, buffer;
	add.s32 	%r315, %r266, %r265;
	shl.b32 	%r161, %r80, 5;
	mad.lo.s32 	%r314, %r80, 6, %r316;
	shl.b32 	%r163, %r80, 4;
	shl.b32 	%r267, %r80, 2;
	add.s32 	%r313, %r316, %r267;
	add.s32 	%r312, %r316, %r81;
$L__BB0_65:
	add.s32 	%r172, %r316, 1;
	setp.ge.s32 	%p44, %r172, %r190;
	@%p44 bra 	$L__BB0_68;
	ld.shared.u32 	%r173, [%r315];
	ld.shared.u32 	%r174, [%r315+4];
	setp.eq.s32 	%p45, %r173, %r174;
	@%p45 bra 	$L__BB0_68;
	mul.wide.s32 	%rd63, %r173, 4;
	add.s64 	%rd64, %rd2, %rd63;
	st.global.u32 	[%rd64], %r172;
	mul.wide.s32 	%rd65, %r174, 4;
	add.s64 	%rd66, %rd3, %rd65;
	st.global.u32 	[%rd66], %r172;
$L__BB0_68:
	add.s32 	%r175, %r312, 1;
	setp.ge.s32 	%p46, %r175, %r190;
	@%p46 bra 	$L__BB0_71;
	add.s32 	%r268, %r315, %r157;
	ld.shared.u32 	%r176, [%r268];
	ld.shared.u32 	%r177, [%r268+4];
	setp.eq.s32 	%p47, %r176, %r177;
	@%p47 bra 	$L__BB0_71;
	mul.wide.s32 	%rd67, %r176, 4;
	add.s64 	%rd68, %rd2, %rd67;
	st.global.u32 	[%rd68], %r175;
	mul.wide.s32 	%rd69, %r177, 4;
	add.s64 	%rd70, %rd3, %rd69;
	st.global.u32 	[%rd70], %r175;
$L__BB0_71:
	add.s32 	%r178, %r313, 1;
	setp.ge.s32 	%p48, %r178, %r190;
	@%p48 bra 	$L__BB0_74;
	add.s32 	%r269, %r315, %r163;
	ld.shared.u32 	%r179, [%r269];
	ld.shared.u32 	%r180, [%r269+4];
	setp.eq.s32 	%p49, %r179, %r180;
	@%p49 bra 	$L__BB0_74;
	mul.wide.s32 	%rd71, %r179, 4;
	add.s64 	%rd72, %rd2, %rd71;
	st.global.u32 	[%rd72], %r178;
	mul.wide.s32 	%rd73, %r180, 4;
	add.s64 	%rd74, %rd3, %rd73;
	st.global.u32 	[%rd74], %r178;
$L__BB0_74:
	add.s32 	%r181, %r314, 1;
	setp.ge.s32 	%p50, %r181, %r190;
	@%p50 bra 	$L__BB0_77;
	add.s32 	%r270, %r315, %r159;
	ld.shared.u32 	%r182, [%r270];
	ld.shared.u32 	%r183, [%r270+4];
	setp.eq.s32 	%p51, %r182, %r183;
	@%p51 bra 	$L__BB0_77;
	mul.wide.s32 	%rd75, %r182, 4;
	add.s64 	%rd76, %rd2, %rd75;
	st.global.u32 	[%rd76], %r181;
	mul.wide.s32 	%rd77, %r183, 4;
	add.s64 	%rd78, %rd3, %rd77;
	st.global.u32 	[%rd78], %r181;
$L__BB0_77:
	add.s32 	%r317, %r317, %r157;
	add.s32 	%r271, %r317, -1;
	add.s32 	%r316, %r316, %r157;
	add.s32 	%r315, %r315, %r161;
	add.s32 	%r314, %r314, %r157;
	add.s32 	%r313, %r313, %r157;
	add.s32 	%r312, %r312, %r157;
	setp.lt.u32 	%p52, %r271, 513;
	@%p52 bra 	$L__BB0_65;
$L__BB0_78:
	or.b32  	%r272, %r1, %r3;
	setp.ne.s32 	%p53, %r272, 0;
	@%p53 bra 	$L__BB0_80;
	ld.global.nc.u32 	%r273, [%rd4];
	mul.wide.s32 	%rd79, %r273, 4;
	add.s64 	%rd80, %rd3, %rd79;
	mov.b32 	%r274, 0;
	st.global.u32 	[%rd80], %r274;
	mul.wide.s32 	%rd81, %r190, 4;
	add.s64 	%rd82, %rd4, %rd81;
	ld.global.nc.u32 	%r275, [%rd82+-4];
	mul.wide.s32 	%rd83, %r275, 4;
	add.s64 	%rd84, %rd2, %rd83;
	st.global.u32 	[%rd84], %r190;
$L__BB0_80:
	ret;

}


// ===== COMPILED SASS (sm_100) =====

	.target	sm_100

	.elftype	@"ET_EXEC"


//--------------------- .note.nv.tkinfo           --------------------------
	.section	.note.nv.tkinfo,"",@"SHT_NOTE"
	.sectionflags	@"SHF_NOTE_NV_TKINFO"
	.tkinfo
        /*0018*/ 	.word	0x00000002
        /*0030*/ 	.string	""
        /*0030*/ 	.string	"ptxas"
        /*0030*/ 	.string	"Cuda compilation tools, release 13.0, V13.0.88"
        /*0030*/ 	.string	"Build cuda_13.0.r13.0/compiler.36424714_0"
        /*0030*/ 	.string	"-arch sm_100 -m 64 "



//--------------------- .note.nv.cuinfo           --------------------------
	.section	.note.nv.cuinfo,"",@"SHT_NOTE"
	.sectionflags	@"SHF_NOTE_NV_CUINFO"
        /*0018*/ 	.short	0x0002
        /*001a*/ 	.short	0x0064
        /*001c*/ 	.short	0x0082
	.zero		2


//--------------------- .nv.info                  --------------------------
	.section	.nv.info,"",@"SHT_CUDA_INFO"
	.align	4


	//----- nvinfo : EIATTR_REGCOUNT
	.align		4
        /*0000*/ 	.byte	0x04, 0x2f
        /*0002*/ 	.short	(.L_1 - .L_0)
	.align		4
.L_0:
        /*0004*/ 	.word	index@(_Z37calculate_first_occurences_kernel_ptrPKiiiS0_bPiS1_)
        /*0008*/ 	.word	0x00000020


	//----- nvinfo : EIATTR_FRAME_SIZE
	.align		4
.L_1:
        /*000c*/ 	.byte	0x04, 0x11
        /*000e*/ 	.short	(.L_3 - .L_2)
	.align		4
.L_2:
        /*0010*/ 	.word	index@(_Z37calculate_first_occurences_kernel_ptrPKiiiS0_bPiS1_)
        /*0014*/ 	.word	0x00000000


	//----- nvinfo : EIATTR_MIN_STACK_SIZE
	.align		4
.L_3:
        /*0018*/ 	.byte	0x04, 0x12
        /*001a*/ 	.short	(.L_5 - .L_4)
	.align		4
.L_4:
        /*001c*/ 	.word	index@(_Z37calculate_first_occurences_kernel_ptrPKiiiS0_bPiS1_)
        /*0020*/ 	.word	0x00000000
.L_5:


//--------------------- .nv.compat                --------------------------
	.section	.nv.compat,"",@"SHT_CUDA_COMPAT_INFO"
	.align	4
        /*0000*/ 	.byte	0x02, 0x09, 0x00, 0x00, 0x02, 0x02, 0x01, 0x00, 0x02, 0x05, 0x05, 0x00, 0x03, 0x07, 0x01, 0x01
        /*0010*/ 	.byte	0x02, 0x03, 0x00, 0x00, 0x02, 0x06, 0x01, 0x00, 0x04, 0x0b, 0x08, 0x00, 0x09, 0x00, 0x00, 0x00
        /*0020*/ 	.byte	0x00, 0x00, 0x00, 0x00


//--------------------- .nv.info._Z37calculate_first_occurences_kernel_ptrPKiiiS0_bPiS1_ --------------------------
	.section	.nv.info._Z37calculate_first_occurences_kernel_ptrPKiiiS0_bPiS1_,"",@"SHT_CUDA_INFO"
	.sectionflags	@""
	.align	4


	//----- nvinfo : EIATTR_CUDA_API_VERSION
	.align		4
        /*0000*/ 	.byte	0x04, 0x37
        /*0002*/ 	.short	(.L_7 - .L_6)
.L_6:
        /*0004*/ 	.word	0x00000082


	//----- nvinfo : EIATTR_KPARAM_INFO
	.align		4
.L_7:
        /*0008*/ 	.byte	0x04, 0x17
        /*000a*/ 	.short	(.L_9 - .L_8)
.L_8:
        /*000c*/ 	.word	0x00000000
        /*0010*/ 	.short	0x0006
        /*0012*/ 	.short	0x0028
        /*0014*/ 	.byte	0x00, 0xf5, 0x21, 0x00


	//----- nvinfo : EIATTR_KPARAM_INFO
	.align		4
.L_9:
        /*0018*/ 	.byte	0x04, 0x17
        /*001a*/ 	.short	(.L_11 - .L_10)
.L_10:
        /*001c*/ 	.word	0x00000000
        /*0020*/ 	.short	0x0005
        /*0022*/ 	.short	0x0020
        /*0024*/ 	.byte	0x00, 0xf5, 0x21, 0x00


	//----- nvinfo : EIATTR_KPARAM_INFO
	.align		4
.L_11:
        /*0028*/ 	.byte	0x04, 0x17
        /*002a*/ 	.short	(.L_13 - .L_12)
.L_12:
        /*002c*/ 	.word	0x00000000
        /*0030*/ 	.short	0x0004
        /*0032*/ 	.short	0x0018
        /*0034*/ 	.byte	0x00, 0xf0, 0x05, 0x00


	//----- nvinfo : EIATTR_KPARAM_INFO
	.align		4
.L_13:
        /*0038*/ 	.byte	0x04, 0x17
        /*003a*/ 	.short	(.L_15 - .L_14)
.L_14:
        /*003c*/ 	.word	0x00000000
        /*0040*/ 	.short	0x0003
        /*0042*/ 	.short	0x0010
        /*0044*/ 	.byte	0x00, 0xf5, 0x21, 0x00


	//----- nvinfo : EIATTR_KPARAM_INFO
	.align		4
.L_15:
        /*0048*/ 	.byte	0x04, 0x17
        /*004a*/ 	.short	(.L_17 - .L_16)
.L_16:
        /*004c*/ 	.word	0x00000000
        /*0050*/ 	.short	0x0002
        /*0052*/ 	.short	0x000c
        /*0054*/ 	.byte	0x00, 0xf0, 0x11, 0x00


	//----- nvinfo : EIATTR_KPARAM_INFO
	.align		4
.L_17:
        /*0058*/ 	.byte	0x04, 0x17
        /*005a*/ 	.short	(.L_19 - .L_18)
.L_18:
        /*005c*/ 	.word	0x00000000
        /*0060*/ 	.short	0x0001
        /*0062*/ 	.short	0x0008
        /*0064*/ 	.byte	0x00, 0xf0, 0x11, 0x00


	//----- nvinfo : EIATTR_KPARAM_INFO
	.align		4
.L_19:
        /*0068*/ 	.byte	0x04, 0x17
        /*006a*/ 	.short	(.L_21 - .L_20)
.L_20:
        /*006c*/ 	.word	0x00000000
        /*0070*/ 	.short	0x0000
        /*0072*/ 	.short	0x0000
        /*0074*/ 	.byte	0x00, 0xf5, 0x21, 0x00


	//----- nvinfo : EIATTR_SPARSE_MMA_MASK
	.align		4
.L_21:
        /*0078*/ 	.byte	0x03, 0x50
        /*007a*/ 	.short	0x0000


	//----- nvinfo : EIATTR_MAXREG_COUNT
	.align		4
        /*007c*/ 	.byte	0x03, 0x1b
        /*007e*/ 	.short	0x00ff


	//----- nvinfo : EIATTR_NUM_BARRIERS
	.align		4
        /*0080*/ 	.byte	0x02, 0x4c
        /*0082*/ 	.byte	0x01
	.zero		1


	//----- nvinfo : EIATTR_MERCURY_ISA_VERSION
	.align		4
        /*0084*/ 	.byte	0x03, 0x5f
        /*0086*/ 	.short	0x0101


	//----- nvinfo : EIATTR_VRC_CTA_INIT_COUNT
	.align		4
        /*0088*/ 	.byte	0x02, 0x4a
	.zero		1
	.zero		1


	//----- nvinfo : EIATTR_EXIT_INSTR_OFFSETS
	.align		4
        /*008c*/ 	.byte	0x04, 0x1c
        /*008e*/ 	.short	(.L_23 - .L_22)


	//   ....[0]....
.L_22:
        /*0090*/ 	.word	0x00001eb0


	//   ....[1]....
        /*0094*/ 	.word	0x00001f80


	//----- nvinfo : EIATTR_CRS_STACK_SIZE
	.align		4
.L_23:
        /*0098*/ 	.byte	0x04, 0x1e
        /*009a*/ 	.short	(.L_25 - .L_24)
.L_24:
        /*009c*/ 	.word	0x00000000


	//----- nvinfo : EIATTR_CBANK_PARAM_SIZE
	.align		4
.L_25:
        /*00a0*/ 	.byte	0x03, 0x19
        /*00a2*/ 	.short	0x0030


	//----- nvinfo : EIATTR_PARAM_CBANK
	.align		4
        /*00a4*/ 	.byte	0x04, 0x0a
        /*00a6*/ 	.short	(.L_27 - .L_26)
	.align		4
.L_26:
        /*00a8*/ 	.word	index@(.nv.constant0._Z37calculate_first_occurences_kernel_ptrPKiiiS0_bPiS1_)
        /*00ac*/ 	.short	0x0380
        /*00ae*/ 	.short	0x0030


	//----- nvinfo : EIATTR_SW_WAR
	.align		4
.L_27:
        /*00b0*/ 	.byte	0x04, 0x36
        /*00b2*/ 	.short	(.L_29 - .L_28)
.L_28:
        /*00b4*/ 	.word	0x00000008
.L_29:


//--------------------- .nv.callgraph             --------------------------
	.section	.nv.callgraph,"",@"SHT_CUDA_CALLGRAPH"
	.align	4
	.sectionentsize	8
	.align		4
        /*0000*/ 	.word	0x00000000
	.align		4
        /*0004*/ 	.word	0xffffffff
	.align		4
        /*0008*/ 	.word	0x00000000
	.align		4
        /*000c*/ 	.word	0xfffffffe
	.align		4
        /*0010*/ 	.word	0x00000000
	.align		4
        /*0014*/ 	.word	0xfffffffd
	.align		4
        /*0018*/ 	.word	0x00000000
	.align		4
        /*001c*/ 	.word	0xfffffffc


//--------------------- .text._Z37calculate_first_occurences_kernel_ptrPKiiiS0_bPiS1_ --------------------------
	.section	.text._Z37calculate_first_occurences_kernel_ptrPKiiiS0_bPiS1_,"ax",@progbits
	.align	128
        .global         _Z37calculate_first_occurences_kernel_ptrPKiiiS0_bPiS1_
        .type           _Z37calculate_first_occurences_kernel_ptrPKiiiS0_bPiS1_,@function
        .size           _Z37calculate_first_occurences_kernel_ptrPKiiiS0_bPiS1_,(.L_x_47 - _Z37calculate_first_occurences_kernel_ptrPKiiiS0_bPiS1_)
        .other          _Z37calculate_first_occurences_kernel_ptrPKiiiS0_bPiS1_,@"STO_CUDA_ENTRY STV_DEFAULT"
_Z37calculate_first_occurences_kernel_ptrPKiiiS0_bPiS1_:
.text._Z37calculate_first_occurences_kernel_ptrPKiiiS0_bPiS1_:
[----:B------:R-:W-:Y:S01]  /*0000*/  LDC R1, c[0x0][0x37c] ;  /* 0x0000df00ff017b82 */ /* 0x000fe20000000800 */
[----:B------:R-:W0:Y:S01]  /*0010*/  S2R R0, SR_TID.X ;  /* 0x0000000000007919 */ /* 0x000e220000002100 */
[----:B------:R-:W1:Y:S01]  /*0020*/  LDCU.64 UR6, c[0x0][0x358] ;  /* 0x00006b00ff0677ac */ /* 0x000e620008000a00 */
[----:B------:R-:W-:Y:S01]  /*0030*/  BSSY.RECONVERGENT B0, `(.L_x_0) ;  /* 0x00000dd000007945 */ /* 0x000fe20003800200 */
[----:B------:R-:W2:Y:S01]  /*0040*/  S2R R3, SR_CTAID.X ;  /* 0x0000000000037919 */ /* 0x000ea20000002500 */
[----:B------:R-:W3:Y:S01]  /*0050*/  LDCU UR8, c[0x0][0x388] ;  /* 0x00007100ff0877ac */ /* 0x000ee20008000800 */
[----:B------:R-:W4:Y:S01]  /*0060*/  LDCU UR9, c[0x0][0x388] ;  /* 0x00007100ff0977ac */ /* 0x000f220008000800 */
[----:B------:R-:W0:Y:S01]  /*0070*/  LDCU UR10, c[0x0][0x388] ;  /* 0x00007100ff0a77ac */ /* 0x000e220008000800 */
[----:B------:R-:W0:Y:S02]  /*0080*/  LDCU UR11, c[0x0][0x388] ;  /* 0x00007100ff0b77ac */ /* 0x000e240008000800 */
[----:B0-----:R-:W-:-:S13]  /*0090*/  ISETP.GT.U32.AND P0, PT, R0, 0x200, PT ;  /* 0x000002000000780c */ /* 0x001fda0003f04070 */
[----:B-1234-:R-:W-:Y:S05]  /*00a0*/  @P0 BRA `(.L_x_1) ;  /* 0x0000000c00540947 */ /* 0x01efea0003800000 */
[----:B------:R-:W0:Y:S01]  /*00b0*/  LDCU.U8 UR4, c[0x0][0x398] ;  /* 0x00007300ff0477ac */ /* 0x000e220008000000 */
[----:B------:R-:W1:Y:S01]  /*00c0*/  LDC R5, c[0x0][0x360] ;  /* 0x0000d800ff057b82 */ /* 0x000e620000000800 */
[----:B0-----:R-:W-:-:S04]  /*00d0*/  UPRMT UR4, UR4, 0x8880, URZ ;  /* 0x0000888004047896 */ /* 0x001fc800080000ff */
[----:B------:R-:W-:-:S09]  /*00e0*/  UISETP.NE.AND UP0, UPT, UR4, URZ, UPT ;  /* 0x000000ff0400728c */ /* 0x000fd2000bf05270 */
[----:B------:R-:W-:Y:S05]  /*00f0*/  BRA.U UP0, `(.L_x_2) ;  /* 0x0000000500887547 */ /* 0x000fea000b800000 */
[----:B-1----:R-:W0:Y:S01]  /*0100*/  I2F.U32.RP R8, R5 ;  /* 0x0000000500087306 */ /* 0x002e220000209000 */
[----:B------:R-:W-:Y:S01]  /*0110*/  IADD3 R2, PT, PT, R0, R5, RZ ;  /* 0x0000000500027210 */ /* 0x000fe20007ffe0ff */
[----:B------:R-:W-:Y:S01]  /*0120*/  BSSY.RECONVERGENT B1, `(.L_x_3) ;  /* 0x000002f000017945 */ /* 0x000fe20003800200 */
[----:B------:R-:W-:Y:S02]  /*0130*/  ISETP.NE.U32.AND P2, PT, R5, RZ, PT ;  /* 0x000000ff0500720c */ /* 0x000fe40003f45070 */
[C---:B------:R-:W-:Y:S02]  /*0140*/  ISETP.GE.U32.AND P0, PT, R2.reuse, 0x201, PT ;  /* 0x000002010200780c */ /* 0x040fe40003f06070 */
[----:B------:R-:W-:Y:S01]  /*0150*/  VIMNMX.U32 R9, PT, PT, R2, 0x201, !PT ;  /* 0x0000020102097848 */ /* 0x000fe20007fe0000 */
[----:B0-----:R-:W0:Y:S02]  /*0160*/  MUFU.RCP R8, R8 ;  /* 0x0000000800087308 */ /* 0x001e240000001000 */
[----:B0-----:R-:W-:-:S06]  /*0170*/  VIADD R6, R8, 0xffffffe ;  /* 0x0ffffffe08067836 */ /* 0x001fcc0000000000 */
[----:B------:R0:W1:Y:S02]  /*0180*/  F2I.FTZ.U32.TRUNC.NTZ R7, R6 ;  /* 0x0000000600077305 */ /* 0x000064000021f000 */
[----:B0-----:R-:W-:Y:S02]  /*0190*/  IMAD.MOV.U32 R6, RZ, RZ, RZ ;  /* 0x000000ffff067224 */ /* 0x001fe400078e00ff */
[----:B-1----:R-:W-:-:S04]  /*01a0*/  IMAD.MOV R4, RZ, RZ, -R7 ;  /* 0x000000ffff047224 */ /* 0x002fc800078e0a07 */
[----:B------:R-:W-:Y:S01]  /*01b0*/  IMAD R11, R4, R5, RZ ;  /* 0x00000005040b7224 */ /* 0x000fe200078e02ff */
[----:B------:R-:W-:-:S03]  /*01c0*/  SEL R4, RZ, 0x1, P0 ;  /* 0x00000001ff047807 */ /* 0x000fc60000000000 */
[----:B------:R-:W-:Y:S01]  /*01d0*/  IMAD.HI.U32 R7, R7, R11, R6 ;  /* 0x0000000b07077227 */ /* 0x000fe200078e0006 */
[----:B------:R-:W-:-:S05]  /*01e0*/  IADD3 R2, PT, PT, R9, -R2, -R4 ;  /* 0x8000000209027210 */ /* 0x000fca0007ffe804 */
[----:B------:R-:W-:-:S04]  /*01f0*/  IMAD.HI.U32 R7, R7, R2, RZ ;  /* 0x0000000207077227 */ /* 0x000fc800078e00ff */
[----:B------:R-:W-:-:S04]  /*0200*/  IMAD.MOV R6, RZ, RZ, -R7 ;  /* 0x000000ffff067224 */ /* 0x000fc800078e0a07 */
[----:B------:R-:W-:-:S05]  /*0210*/  IMAD R2, R5, R6, R2 ;  /* 0x0000000605027224 */ /* 0x000fca00078e0202 */
[----:B------:R-:W-:-:S13]  /*0220*/  ISETP.GE.U32.AND P0, PT, R2, R5, PT ;  /* 0x000000050200720c */ /* 0x000fda0003f06070 */
[----:B------:R-:W-:Y:S01]  /*0230*/  @P0 IADD3 R2, PT, PT, R2, -R5, RZ ;  /* 0x8000000502020210 */ /* 0x000fe20007ffe0ff */
[----:B------:R-:W-:-:S03]  /*0240*/  @P0 VIADD R7, R7, 0x1 ;  /* 0x0000000107070836 */ /* 0x000fc60000000000 */
[----:B------:R-:W-:-:S13]  /*0250*/  ISETP.GE.U32.AND P1, PT, R2, R5, PT ;  /* 0x000000050200720c */ /* 0x000fda0003f26070 */
[----:B------:R-:W-:Y:S01]  /*0260*/  @P1 VIADD R7, R7, 0x1 ;  /* 0x0000000107071836 */ /* 0x000fe20000000000 */
[----:B------:R-:W-:-:S04]  /*0270*/  @!P2 LOP3.LUT R7, RZ, R5, RZ, 0x33, !PT ;  /* 0x00000005ff07a212 */ /* 0x000fc800078e33ff */
[----:B------:R-:W-:-:S04]  /*0280*/  IADD3 R4, PT, PT, R4, R7, RZ ;  /* 0x0000000704047210 */ /* 0x000fc80007ffe0ff */
[C---:B------:R-:W-:Y:S02]  /*0290*/  LOP3.LUT R2, R4.reuse, 0x3, RZ, 0xc0, !PT ;  /* 0x0000000304027812 */ /* 0x040fe400078ec0ff */
[----:B------:R-:W-:Y:S02]  /*02a0*/  ISETP.GE.U32.AND P1, PT, R4, 0x3, PT ;  /* 0x000000030400780c */ /* 0x000fe40003f26070 */
[----:B------:R-:W-:Y:S01]  /*02b0*/  ISETP.NE.AND P0, PT, R2, 0x3, PT ;  /* 0x000000030200780c */ /* 0x000fe20003f05270 */
[----:B------:R-:W-:-:S12]  /*02c0*/  IMAD.MOV.U32 R2, RZ, RZ, R0 ;  /* 0x000000ffff027224 */ /* 0x000fd800078e0000 */
[----:B------:R-:W-:Y:S05]  /*02d0*/  @!P0 BRA `(.L_x_4) ;  /* 0x00000000004c8947 */ /* 0x000fea0003800000 */
[----:B------:R-:W0:Y:S01]  /*02e0*/  S2UR UR5, SR_CgaCtaId ;  /* 0x00000000000579c3 */ /* 0x000e220000008800 */
[----:B------:R-:W-:Y:S01]  /*02f0*/  VIADD R4, R4, 0x1 ;  /* 0x0000000104047836 */ /* 0x000fe20000000000 */
[----:B------:R-:W-:Y:S01]  /*0300*/  UMOV UR4, 0x400 ;  /* 0x0000040000047882 */ /* 0x000fe20000000000 */
[----:B------:R-:W-:-:S03]  /*0310*/  LEA R10, R3, R0, 0x9 ;  /* 0x00000000030a7211 */ /* 0x000fc600078e48ff */
[----:B------:R-:W-:Y:S02]  /*0320*/  LOP3.LUT R4, R4, 0x3, RZ, 0xc0, !PT ;  /* 0x0000000304047812 */ /* 0x000fe400078ec0ff */
[----:B------:R-:W1:Y:S03]  /*0330*/  LDC.64 R6, c[0x0][0x380] ;  /* 0x0000e000ff067b82 */ /* 0x000e660000000a00 */
[----:B------:R-:W-:Y:S02]  /*0340*/  IMAD R2, R4, R5, R0 ;  /* 0x0000000504027224 */ /* 0x000fe400078e0200 */
[----:B------:R-:W-:Y:S01]  /*0350*/  IMAD.MOV R11, RZ, RZ, -R4 ;  /* 0x000000ffff0b7224 */ /* 0x000fe200078e0a04 */
[----:B0-----:R-:W-:-:S06]  /*0360*/  ULEA UR4, UR5, UR4, 0x18 ;  /* 0x0000000405047291 */ /* 0x001fcc000f8ec0ff */
[----:B------:R-:W-:-:S07]  /*0370*/  LEA R4, R0, UR4, 0x2 ;  /* 0x0000000400047c11 */ /* 0x000fce000f8e10ff */
.L_x_5:
[C---:B------:R-:W-:Y:S01]  /*0380*/  ISETP.GE.AND P0, PT, R10.reuse, UR8, PT ;  /* 0x000000080a007c0c */ /* 0x040fe2000bf06270 */
[----:B-1----:R-:W-:-:S12]  /*0390*/  IMAD.WIDE R8, R10, 0x4, R6 ;  /* 0x000000040a087825 */ /* 0x002fd800078e0206 */
[----:B------:R-:W2:Y:S01]  /*03a0*/  @!P0 LDG.E.CONSTANT R9, desc[UR6][R8.64] ;  /* 0x0000000608098981 */ /* 0x000ea2000c1e9900 */
[----:B------:R-:W-:Y:S01]  /*03b0*/  VIADD R11, R11, 0x1 ;  /* 0x000000010b0b7836 */ /* 0x000fe20000000000 */
[----:B------:R-:W-:Y:S02]  /*03c0*/  IADD3 R10, PT, PT, R5, R10, RZ ;  /* 0x0000000a050a7210 */ /* 0x000fe40007ffe0ff */
[----:B--2---:R0:W-:Y:S02]  /*03d0*/  @!P0 STS [R4], R9 ;  /* 0x0000000904008388 */ /* 0x0041e40000000800 */
[----:B------:R-:W-:Y:S01]  /*03e0*/  ISETP.NE.AND P0, PT, R11, RZ, PT ;  /* 0x000000ff0b00720c */ /* 0x000fe20003f05270 */
[----:B0-----:R-:W-:-:S12]  /*03f0*/  IMAD R4, R5, 0x4, R4 ;  /* 0x0000000405047824 */ /* 0x001fd800078e0204 */
[----:B------:R-:W-:Y:S05]  /*0400*/  @P0 BRA `(.L_x_5) ;  /* 0xfffffffc00dc0947 */ /* 0x000fea000383ffff */
.L_x_4:
[----:B------:R-:W-:Y:S05]  /*0410*/  BSYNC.RECONVERGENT B1 ;  /* 0x0000000000017941 */ /* 0x000fea0003800200 */
.L_x_3:
[----:B------:R-:W-:Y:S05]  /*0420*/  @!P1 BRA `(.L_x_1) ;  /* 0x0000000800749947 */ /* 0x000fea0003800000 */
[----:B------:R-:W0:Y:S01]  /*0430*/  S2R R7, SR_CgaCtaId ;  /* 0x0000000000077919 */ /* 0x000e220000008800 */
[----:B------:R-:W-:Y:S01]  /*0440*/  MOV R18, 0x400 ;  /* 0x0000040000127802 */ /* 0x000fe20000000f00 */
[----:B------:R-:W-:Y:S01]  /*0450*/  IMAD R16, R3, 0x200, R2 ;  /* 0x0000020003107824 */ /* 0x000fe200078e0202 */
[----:B------:R-:W-:Y:S01]  /*0460*/  BSSY.RECONVERGENT B1, `(.L_x_6) ;  /* 0x000002a000017945 */ /* 0x000fe20003800200 */
[----:B------:R-:W-:Y:S02]  /*0470*/  SHF.L.U32 R4, R2, 0x2, RZ ;  /* 0x0000000202047819 */ /* 0x000fe400000006ff */
[----:B------:R-:W-:Y:S02]  /*0480*/  IMAD.IADD R14, R16, 0x1, R5 ;  /* 0x00000001100e7824 */ /* 0x000fe400078e0205 */
[C-C-:B------:R-:W-:Y:S02]  /*0490*/  IMAD R15, R5.reuse, 0x2, R16.reuse ;  /* 0x00000002050f7824 */ /* 0x140fe400078e0210 */
[----:B------:R-:W-:Y:S01]  /*04a0*/  IMAD R17, R5, 0x3, R16 ;  /* 0x0000000305117824 */ /* 0x000fe200078e0210 */
[----:B0-----:R-:W-:-:S04]  /*04b0*/  LEA R18, R7, R18, 0x18 ;  /* 0x0000001207127211 */ /* 0x001fc800078ec0ff */
[C---:B------:R-:W-:Y:S01]  /*04c0*/  LEA R21, R5.reuse, R18, 0x3 ;  /* 0x0000001205157211 */ /* 0x040fe200078e18ff */
[C-C-:B------:R-:W-:Y:S02]  /*04d0*/  IMAD R23, R5.reuse, 0xc, R18.reuse ;  /* 0x0000000c05177824 */ /* 0x140fe400078e0212 */
[----:B------:R-:W-:-:S07]  /*04e0*/  IMAD R19, R5, 0x4, R18 ;  /* 0x0000000405137824 */ /* 0x000fce00078e0212 */
.L_x_7:
[----:B------:R-:W-:Y:S02]  /*04f0*/  ISETP.GE.AND P0, PT, R16, UR9, PT ;  /* 0x0000000910007c0c */ /* 0x000fe4000bf06270 */
[----:B------:R-:W-:Y:S02]  /*0500*/  ISETP.GE.AND P1, PT, R14, UR9, PT ;  /* 0x000000090e007c0c */ /* 0x000fe4000bf26270 */
[----:B------:R-:W-:Y:S02]  /*0510*/  ISETP.GE.AND P2, PT, R15, UR9, PT ;  /* 0x000000090f007c0c */ /* 0x000fe4000bf46270 */
[----:B------:R-:W-:-:S07]  /*0520*/  ISETP.GE.AND P3, PT, R17, UR9, PT ;  /* 0x0000000911007c0c */ /* 0x000fce000bf66270 */
[----:B0-----:R-:W0:Y:S08]  /*0530*/  @!P0 LDC.64 R8, c[0x0][0x380] ;  /* 0x0000e000ff088b82 */ /* 0x001e300000000a00 */
[----:B------:R-:W1:Y:S08]  /*0540*/  @!P1 LDC.64 R12, c[0x0][0x380] ;  /* 0x0000e000ff0c9b82 */ /* 0x000e700000000a00 */
[----:B------:R-:W2:Y:S08]  /*0550*/  @!P2 LDC.64 R10, c[0x0][0x380] ;  /* 0x0000e000ff0aab82 */ /* 0x000eb00000000a00 */
[----:B------:R-:W3:Y:S01]  /*0560*/  @!P3 LDC.64 R6, c[0x0][0x380] ;  /* 0x0000e000ff06bb82 */ /* 0x000ee20000000a00 */
[----:B0-----:R-:W-:-:S06]  /*0570*/  @!P0 IMAD.WIDE R8, R16, 0x4, R8 ;  /* 0x0000000410088825 */ /* 0x001fcc00078e0208 */
[----:B------:R-:W4:Y:S01]  /*0580*/  @!P0 LDG.E.CONSTANT R8, desc[UR6][R8.64] ;  /* 0x0000000608088981 */ /* 0x000f22000c1e9900 */
[----:B-1----:R-:W-:-:S06]  /*0590*/  @!P1 IMAD.WIDE R12, R14, 0x4, R12 ;  /* 0x000000040e0c9825 */ /* 0x002fcc00078e020c */
[----:B------:R-:W5:Y:S01]  /*05a0*/  @!P1 LDG.E.CONSTANT R12, desc[UR6][R12.64] ;  /* 0x000000060c0c9981 */ /* 0x000f62000c1e9900 */
[----:B--2---:R-:W-:-:S06]  /*05b0*/  @!P2 IMAD.WIDE R10, R15, 0x4, R10 ;  /* 0x000000040f0aa825 */ /* 0x004fcc00078e020a */
[----:B------:R-:W2:Y:S01]  /*05c0*/  @!P2 LDG.E.CONSTANT R10, desc[UR6][R10.64] ;  /* 0x000000060a0aa981 */ /* 0x000ea2000c1e9900 */
[----:B---3--:R-:W-:-:S06]  /*05d0*/  @!P3 IMAD.WIDE R6, R17, 0x4, R6 ;  /* 0x000000041106b825 */ /* 0x008fcc00078e0206 */
[----:B------:R-:W3:Y:S01]  /*05e0*/  @!P3 LDG.E.CONSTANT R6, desc[UR6][R6.64] ;  /* 0x000000060606b981 */ /* 0x000ee2000c1e9900 */
[--C-:B------:R-:W-:Y:S01]  /*05f0*/  @!P0 IMAD.IADD R25, R18, 0x1, R4.reuse ;  /* 0x0000000112198824 */ /* 0x100fe200078e0204 */
[----:B------:R-:W-:Y:S01]  /*0600*/  @!P1 IADD3 R27, PT, PT, R19, R4, RZ ;  /* 0x00000004131b9210 */ /* 0x000fe20007ffe0ff */
[--C-:B------:R-:W-:Y:S02]  /*0610*/  @!P2 IMAD.IADD R29, R21, 0x1, R4.reuse ;  /* 0x00000001151da824 */ /* 0x100fe400078e0204 */
[----:B------:R-:W-:Y:S01]  /*0620*/  @!P3 IMAD.IADD R20, R23, 0x1, R4 ;  /* 0x000000011714b824 */ /* 0x000fe200078e0204 */
[----:B------:R-:W-:-:S04]  /*0630*/  IADD3 R2, PT, PT, R5, R2, R5 ;  /* 0x0000000205027210 */ /* 0x000fc80007ffe005 */
[C---:B------:R-:W-:Y:S01]  /*0640*/  IADD3 R2, PT, PT, R5.reuse, R2, R5 ;  /* 0x0000000205027210 */ /* 0x040fe20007ffe005 */
[C---:B------:R-:W-:Y:S01]  /*0650*/  IMAD R16, R5.reuse, 0x4, R16 ;  /* 0x0000000405107824 */ /* 0x040fe200078e0210 */
[C---:B------:R-:W-:Y:S01]  /*0660*/  LEA R4, R5.reuse, R4, 0x4 ;  /* 0x0000000405047211 */ /* 0x040fe200078e20ff */
[C---:B------:R-:W-:Y:S01]  /*0670*/  IMAD R14, R5.reuse, 0x4, R14 ;  /* 0x00000004050e7824 */ /* 0x040fe200078e020e */
[C---:B------:R-:W-:Y:S01]  /*0680*/  LEA R15, R5.reuse, R15, 0x2 ;  /* 0x0000000f050f7211 */ /* 0x040fe200078e10ff */
[----:B------:R-:W-:Y:S01]  /*0690*/  IMAD R17, R5, 0x4, R17 ;  /* 0x0000000405117824 */ /* 0x000fe200078e0211 */
[----:B----4-:R0:W-:Y:S04]  /*06a0*/  @!P0 STS [R25], R8 ;  /* 0x0000000819008388 */ /* 0x0101e80000000800 */
[----:B-----5:R0:W-:Y:S01]  /*06b0*/  @!P1 STS [R27], R12 ;  /* 0x0000000c1b009388 */ /* 0x0201e20000000800 */
[----:B------:R-:W-:-:S03]  /*06c0*/  ISETP.GE.U32.AND P0, PT, R2, 0x201, PT ;  /* 0x000002010200780c */ /* 0x000fc60003f06070 */
[----:B--2---:R0:W-:Y:S04]  /*06d0*/  @!P2 STS [R29], R10 ;  /* 0x0000000a1d00a388 */ /* 0x0041e80000000800 */
[----:B---3--:R0:W-:Y:S06]  /*06e0*/  @!P3 STS [R20], R6 ;  /* 0x000000061400b388 */ /* 0x0081ec0000000800 */
[----:B------:R-:W-:Y:S05]  /*06f0*/  @!P0 BRA `(.L_x_7) ;  /* 0xfffffffc007c8947 */ /* 0x000fea000383ffff */
[----:B------:R-:W-:Y:S05]  /*0700*/  BSYNC.RECONVERGENT B1 ;  /* 0x0000000000017941 */ /* 0x000fea0003800200 */
.L_x_6:
[----:B------:R-:W-:Y:S05]  /*0710*/  BRA `(.L_x_1) ;  /* 0x0000000400b87947 */ /* 0x000fea0003800000 */
.L_x_2:
[----:B-1----:R-:W0:Y:S01]  /*0720*/  I2F.U32.RP R8, R5 ;  /* 0x0000000500087306 */ /* 0x002e220000209000 */
[----:B------:R-:W-:Y:S01]  /*0730*/  IMAD.IADD R2, R0, 0x1, R5 ;  /* 0x0000000100027824 */ /* 0x000fe200078e0205 */
[----:B------:R-:W-:Y:S01]  /*0740*/  ISETP.NE.U32.AND P2, PT, R5, RZ, PT ;  /* 0x000000ff0500720c */ /* 0x000fe20003f45070 */
[----:B------:R-:W-:Y:S01]  /*0750*/  BSSY.RECONVERGENT B1, `(.L_x_8) ;  /* 0x0000031000017945 */ /* 0x000fe20003800200 */
[----:B------:R-:W-:Y:S02]  /*0760*/  IMAD.MOV.U32 R22, RZ, RZ, R0 ;  /* 0x000000ffff167224 */ /* 0x000fe400078e0000 */
[C---:B------:R-:W-:Y:S02]  /*0770*/  ISETP.GE.U32.AND P0, PT, R2.reuse, 0x201, PT ;  /* 0x000002010200780c */ /* 0x040fe40003f06070 */
[----:B------:R-:W-:Y:S01]  /*0780*/  VIMNMX.U32 R9, PT, PT, R2, 0x201, !PT ;  /* 0x0000020102097848 */ /* 0x000fe20007fe0000 */
[----:B0-----:R-:W0:Y:S02]  /*0790*/  MUFU.RCP R8, R8 ;  /* 0x0000000800087308 */ /* 0x001e240000001000 */
[----:B0-----:R-:W-:-:S06]  /*07a0*/  VIADD R6, R8, 0xffffffe ;  /* 0x0ffffffe08067836 */ /* 0x001fcc0000000000 */
[----:B------:R0:W1:Y:S02]  /*07b0*/  F2I.FTZ.U32.TRUNC.NTZ R7, R6 ;  /* 0x0000000600077305 */ /* 0x000064000021f000 */
[----:B0-----:R-:W-:Y:S01]  /*07c0*/  IMAD.MOV.U32 R6, RZ, RZ, RZ ;  /* 0x000000ffff067224 */ /* 0x001fe200078e00ff */
[----:B-1----:R-:W-:-:S05]  /*07d0*/  IADD3 R4, PT, PT, RZ, -R7, RZ ;  /* 0x80000007ff047210 */ /* 0x002fca0007ffe0ff */
[----:B------:R-:W-:Y:S01]  /*07e0*/  IMAD R11, R4, R5, RZ ;  /* 0x00000005040b7224 */ /* 0x000fe200078e02ff */
[----:B------:R-:W-:-:S03]  /*07f0*/  SEL R4, RZ, 0x1, P0 ;  /* 0x00000001ff047807 */ /* 0x000fc60000000000 */
[----:B------:R-:W-:Y:S01]  /*0800*/  IMAD.HI.U32 R11, R7, R11, R6 ;  /* 0x0000000b070b7227 */ /* 0x000fe200078e0006 */
[----:B------:R-:W-:-:S05]  /*0810*/  IADD3 R2, PT, PT, R9, -R2, -R4 ;  /* 0x8000000209027210 */ /* 0x000fca0007ffe804 */
[----:B------:R-:W-:-:S05]  /*0820*/  IMAD.HI.U32 R11, R11, R2, RZ ;  /* 0x000000020b0b7227 */ /* 0x000fca00078e00ff */
[----:B------:R-:W-:-:S05]  /*0830*/  IADD3 R6, PT, PT, -R11, RZ, RZ ;  /* 0x000000ff0b067210 */ /* 0x000fca0007ffe1ff */
[----:B------:R-:W-:-:S05]  /*0840*/  IMAD R2, R5, R6, R2 ;  /* 0x0000000605027224 */ /* 0x000fca00078e0202 */
[----:B------:R-:W-:-:S13]  /*0850*/  ISETP.GE.U32.AND P0, PT, R2, R5, PT ;  /* 0x000000050200720c */ /* 0x000fda0003f06070 */
[----:B------:R-:W-:Y:S02]  /*0860*/  @P0 IMAD.IADD R2, R2, 0x1, -R5 ;  /* 0x0000000102020824 */ /* 0x000fe400078e0a05 */
[----:B------:R-:W-:-:S03]  /*0870*/  @P0 VIADD R11, R11, 0x1 ;  /* 0x000000010b0b0836 */ /* 0x000fc60000000000 */
[----:B------:R-:W-:-:S13]  /*0880*/  ISETP.GE.U32.AND P1, PT, R2, R5, PT ;  /* 0x000000050200720c */ /* 0x000fda0003f26070 */
[----:B------:R-:W-:Y:S02]  /*0890*/  @P1 IADD3 R11, PT, PT, R11, 0x1, RZ ;  /* 0x000000010b0b1810 */ /* 0x000fe40007ffe0ff */
[----:B------:R-:W-:-:S05]  /*08a0*/  @!P2 LOP3.LUT R11, RZ, R5, RZ, 0x33, !PT ;  /* 0x00000005ff0ba212 */ /* 0x000fca00078e33ff */
[----:B------:R-:W-:-:S05]  /*08b0*/  IMAD.IADD R4, R4, 0x1, R11 ;  /* 0x0000000104047824 */ /* 0x000fca00078e020b */
[C---:B------:R-:W-:Y:S02]  /*08c0*/  LOP3.LUT R2, R4.reuse, 0x3, RZ, 0xc0, !PT ;  /* 0x0000000304027812 */ /* 0x040fe400078ec0ff */
[----:B------:R-:W-:Y:S02]  /*08d0*/  ISETP.GE.U32.AND P1, PT, R4, 0x3, PT ;  /* 0x000000030400780c */ /* 0x000fe40003f26070 */
[----:B------:R-:W-:-:S13]  /*08e0*/  ISETP.NE.AND P0, PT, R2, 0x3, PT ;  /* 0x000000030200780c */ /* 0x000fda0003f05270 */
[----:B------:R-:W-:Y:S05]  /*08f0*/  @!P0 BRA `(.L_x_9) ;  /* 0x0000000000588947 */ /* 0x000fea0003800000 */
[----:B------:R-:W0:Y:S01]  /*0900*/  S2UR UR5, SR_CgaCtaId ;  /* 0x00000000000579c3 */ /* 0x000e220000008800 */
[----:B------:R-:W-:Y:S01]  /*0910*/  IADD3 R4, PT, PT, R4, 0x1, RZ ;  /* 0x0000000104047810 */ /* 0x000fe20007ffe0ff */
[----:B------:R-:W-:-:S03]  /*0920*/  UMOV UR4, 0x400 ;  /* 0x0000040000047882 */ /* 0x000fc60000000000 */
[----:B------:R-:W-:Y:S01]  /*0930*/  LOP3.LUT R10, R4, 0x3, RZ, 0xc0, !PT ;  /* 0x00000003040a7812 */ /* 0x000fe200078ec0ff */
[----:B------:R-:W-:-:S04]  /*0940*/  IMAD R4, R3, 0x200, R0 ;  /* 0x0000020003047824 */ /* 0x000fc800078e0200 */
[----:B------:R-:W-:Y:S02]  /*0950*/  IMAD R22, R10, R5, R0 ;  /* 0x000000050a167224 */ /* 0x000fe400078e0200 */
[----:B------:R-:W-:Y:S01]  /*0960*/  IMAD.MOV R10, RZ, RZ, -R10 ;  /* 0x000000ffff0a7224 */ /* 0x000fe200078e0a0a */
[----:B0-----:R-:W-:-:S06]  /*0970*/  ULEA UR4, UR5, UR4, 0x18 ;  /* 0x0000000405047291 */ /* 0x001fcc000f8ec0ff */
[----:B------:R-:W-:-:S07]  /*0980*/  LEA R2, R0, UR4, 0x2 ;  /* 0x0000000400027c11 */ /* 0x000fce000f8e10ff */
.L_x_10:
[----:B------:R-:W-:-:S13]  /*0990*/  ISETP.GE.AND P0, PT, R4, UR10, PT ;  /* 0x0000000a04007c0c */ /* 0x000fda000bf06270 */
[----:B------:R-:W0:Y:S08]  /*09a0*/  @!P0 LDC.64 R6, c[0x0][0x390] ;  /* 0x0000e400ff068b82 */ /* 0x000e300000000a00 */
[----:B------:R-:W1:Y:S01]  /*09b0*/  @!P0 LDC.64 R8, c[0x0][0x380] ;  /* 0x0000e000ff088b82 */ /* 0x000e620000000a00 */
[----:B0-----:R-:W-:-:S06]  /*09c0*/  @!P0 IMAD.WIDE R6, R4, 0x4, R6 ;  /* 0x0000000404068825 */ /* 0x001fcc00078e0206 */
[----:B------:R-:W1:Y:S02]  /*09d0*/  @!P0 LDG.E R7, desc[UR6][R6.64] ;  /* 0x0000000606078981 */ /* 0x000e64000c1e1900 */
[----:B-1----:R-:W-:-:S06]  /*09e0*/  @!P0 IMAD.WIDE R8, R7, 0x4, R8 ;  /* 0x0000000407088825 */ /* 0x002fcc00078e0208 */
[----:B------:R-:W2:Y:S01]  /*09f0*/  @!P0 LDG.E.CONSTANT R9, desc[UR6][R8.64] ;  /* 0x0000000608098981 */ /* 0x000ea2000c1e9900 */
[----:B------:R-:W-:Y:S01]  /*0a00*/  IADD3 R10, PT, PT, R10, 0x1, RZ ;  /* 0x000000010a0a7810 */ /* 0x000fe20007ffe0ff */
[C---:B------:R-:W-:Y:S02]  /*0a10*/  IMAD.IADD R4, R5.reuse, 0x1, R4 ;  /* 0x0000000105047824 */ /* 0x040fe400078e0204 */
[----:B--2---:R0:W-:Y:S01]  /*0a20*/  @!P0 STS [R2], R9 ;  /* 0x0000000902008388 */ /* 0x0041e20000000800 */
[----:B------:R-:W-:Y:S01]  /*0a30*/  ISETP.NE.AND P0, PT, R10, RZ, PT ;  /* 0x000000ff0a00720c */ /* 0x000fe20003f05270 */
[----:B0-----:R-:W-:-:S12]  /*0a40*/  IMAD R2, R5, 0x4, R2 ;  /* 0x0000000405027824 */ /* 0x001fd800078e0202 */
[----:B------:R-:W-:Y:S05]  /*0a50*/  @P0 BRA `(.L_x_10) ;  /* 0xfffffffc00cc0947 */ /* 0x000fea000383ffff */
.L_x_9:
[----:B------:R-:W-:Y:S05]  /*0a60*/  BSYNC.RECONVERGENT B1 ;  /* 0x0000000000017941 */ /* 0x000fea0003800200 */
.L_x_8:
[----:B------:R-:W-:Y:S05]  /*0a70*/  @!P1 BRA `(.L_x_1) ;  /* 0x0000000000e09947 */ /* 0x000fea0003800000 */
[----:B------:R-:W0:Y:S01]  /*0a80*/  S2R R7, SR_CgaCtaId ;  /* 0x0000000000077919 */ /* 0x000e220000008800 */
[----:B------:R-:W-:Y:S01]  /*0a90*/  MOV R8, 0x400 ;  /* 0x0000040000087802 */ /* 0x000fe20000000f00 */
[----:B------:R-:W-:Y:S01]  /*0aa0*/  IMAD.SHL.U32 R2, R22, 0x4, RZ ;  /* 0x0000000416027824 */ /* 0x000fe200078e00ff */
[----:B------:R-:W-:-:S04]  /*0ab0*/  LEA R6, R3, R22, 0x9 ;  /* 0x0000001603067211 */ /* 0x000fc800078e48ff */
[C---:B------:R-:W-:Y:S01]  /*0ac0*/  LEA R10, R5.reuse, R6, 0x1 ;  /* 0x00000006050a7211 */ /* 0x040fe200078e08ff */
[----:B------:R-:W-:Y:S02]  /*0ad0*/  IMAD.IADD R4, R6, 0x1, R5 ;  /* 0x0000000106047824 */ /* 0x000fe400078e0205 */
[----:B------:R-:W-:Y:S01]  /*0ae0*/  IMAD R12, R5, 0x3, R6 ;  /* 0x00000003050c7824 */ /* 0x000fe200078e0206 */
[----:B0-----:R-:W-:-:S05]  /*0af0*/  LEA R8, R7, R8, 0x18 ;  /* 0x0000000807087211 */ /* 0x001fca00078ec0ff */
[C-C-:B------:R-:W-:Y:S02]  /*0b00*/  IMAD R9, R5.reuse, 0x8, R8.reuse ;  /* 0x0000000805097824 */ /* 0x140fe400078e0208 */
[C-C-:B------:R-:W-:Y:S02]  /*0b10*/  IMAD R11, R5.reuse, 0xc, R8.reuse ;  /* 0x0000000c050b7824 */ /* 0x140fe400078e0208 */
[----:B------:R-:W-:-:S07]  /*0b20*/  IMAD R7, R5, 0x4, R8 ;  /* 0x0000000405077824 */ /* 0x000fce00078e0208 */
.L_x_11:
[----:B------:R-:W-:Y:S02]  /*0b30*/  ISETP.GE.AND P0, PT, R6, UR11, PT ;  /* 0x0000000b06007c0c */ /* 0x000fe4000bf06270 */
[----:B------:R-:W-:Y:S02]  /*0b40*/  ISETP.GE.AND P1, PT, R4, UR11, PT ;  /* 0x0000000b04007c0c */ /* 0x000fe4000bf26270 */
[----:B------:R-:W-:Y:S02]  /*0b50*/  ISETP.GE.AND P2, PT, R10, UR11, PT ;  /* 0x0000000b0a007c0c */ /* 0x000fe4000bf46270 */
[----:B------:R-:W-:-:S07]  /*0b60*/  ISETP.GE.AND P3, PT, R12, UR11, PT ;  /* 0x0000000b0c007c0c */ /* 0x000fce000bf66270 */
[----:B-1----:R-:W0:Y:S08]  /*0b70*/  @!P0 LDC.64 R28, c[0x0][0x390] ;  /* 0x0000e400ff1c8b82 */ /* 0x002e300000000a00 */
[----:B------:R-:W1:Y:S08]  /*0b80*/  @!P1 LDC.64 R14, c[0x0][0x390] ;  /* 0x0000e400ff0e9b82 */ /* 0x000e700000000a00 */
[----:B------:R-:W2:Y:S08]  /*0b90*/  @!P2 LDC.64 R26, c[0x0][0x390] ;  /* 0x0000e400ff1aab82 */ /* 0x000eb00000000a00 */
[----:B------:R-:W3:Y:S01]  /*0ba0*/  @!P3 LDC.64 R24, c[0x0][0x390] ;  /* 0x0000e400ff18bb82 */ /* 0x000ee20000000a00 */
[----:B0-----:R-:W-:-:S06]  /*0bb0*/  @!P0 IMAD.WIDE R28, R6, 0x4, R28 ;  /* 0x00000004061c8825 */ /* 0x001fcc00078e021c */
[----:B------:R-:W4:Y:S01]  /*0bc0*/  @!P0 LDG.E R29, desc[UR6][R28.64] ;  /* 0x000000061c1d8981 */ /* 0x000f22000c1e1900 */
[----:B-1----:R-:W-:Y:S01]  /*0bd0*/  @!P1 IMAD.WIDE R14, R4, 0x4, R14 ;  /* 0x00000004040e9825 */ /* 0x002fe200078e020e */
[----:B------:R-:W4:Y:S04]  /*0be0*/  @!P0 LDC.64 R16, c[0x0][0x380] ;  /* 0x0000e000ff108b82 */ /* 0x000f280000000a00 */
[----:B------:R0:W5:Y:S01]  /*0bf0*/  @!P1 LDG.E R23, desc[UR6][R14.64] ;  /* 0x000000060e179981 */ /* 0x000162000c1e1900 */
[----:B--2---:R-:W-:-:S03]  /*0c00*/  @!P2 IMAD.WIDE R26, R10, 0x4, R26 ;  /* 0x000000040a1aa825 */ /* 0x004fc600078e021a */
[----:B------:R-:W5:Y:S02]  /*0c10*/  @!P1 LDC.64 R20, c[0x0][0x380] ;  /* 0x0000e000ff149b82 */ /* 0x000f640000000a00 */
[----:B------:R-:W2:Y:S01]  /*0c20*/  @!P2 LDG.E R13, desc[UR6][R26.64] ;  /* 0x000000061a0da981 */ /* 0x000ea2000c1e1900 */
[----:B---3--:R-:W-:-:S05]  /*0c30*/  @!P3 IMAD.WIDE R24, R12, 0x4, R24 ;  /* 0x000000040c18b825 */ /* 0x008fca00078e0218 */
[----:B------:R-:W2:Y:S01]  /*0c40*/  @!P2 LDC.64 R18, c[0x0][0x380] ;  /* 0x0000e000ff12ab82 */ /* 0x000ea20000000a00 */
[----:B------:R-:W3:Y:S07]  /*0c50*/  @!P3 LDG.E R25, desc[UR6][R24.64] ;  /* 0x000000061819b981 */ /* 0x000eee000c1e1900 */
[----:B0-----:R-:W3:Y:S01]  /*0c60*/  @!P3 LDC.64 R14, c[0x0][0x380] ;  /* 0x0000e000ff0ebb82 */ /* 0x001ee20000000a00 */
[----:B----4-:R-:W-:-:S04]  /*0c70*/  @!P0 IMAD.WIDE R16, R29, 0x4, R16 ;  /* 0x000000041d108825 */ /* 0x010fc800078e0210 */
[----:B-----5:R-:W-:Y:S02]  /*0c80*/  @!P1 IMAD.WIDE R20, R23, 0x4, R20 ;  /* 0x0000000417149825 */ /* 0x020fe400078e0214 */
[----:B------:R-:W4:Y:S04]  /*0c90*/  @!P0 LDG.E.CONSTANT R16, desc[UR6][R16.64] ;  /* 0x0000000610108981 */ /* 0x000f28000c1e9900 */
[----:B------:R-:W5:Y:S01]  /*0ca0*/  @!P1 LDG.E.CONSTANT R20, desc[UR6][R20.64] ;  /* 0x0000000614149981 */ /* 0x000f62000c1e9900 */
[----:B--2---:R-:W-:-:S06]  /*0cb0*/  @!P2 IMAD.WIDE R18, R13, 0x4, R18 ;  /* 0x000000040d12a825 */ /* 0x004fcc00078e0212 */
[----:B------:R-:W2:Y:S01]  /*0cc0*/  @!P2 LDG.E.CONSTANT R18, desc[UR6][R18.64] ;  /* 0x000000061212a981 */ /* 0x000ea2000c1e9900 */
[----:B---3--:R-:W-:-:S06]  /*0cd0*/  @!P3 IMAD.WIDE R28, R25, 0x4, R14 ;  /* 0x00000004191cb825 */ /* 0x008fcc00078e020e */
[----:B------:R-:W3:Y:S01]  /*0ce0*/  @!P3 LDG.E.CONSTANT R28, desc[UR6][R28.64] ;  /* 0x000000061c1cb981 */ /* 0x000ee2000c1e9900 */
[-C--:B------:R-:W-:Y:S01]  /*0cf0*/  @!P0 IADD3 R13, PT, PT, R8, R2.reuse, RZ ;  /* 0x00000002080d8210 */ /* 0x080fe20007ffe0ff */
[--C-:B------:R-:W-:Y:S01]  /*0d00*/  @!P1 IMAD.IADD R15, R7, 0x1, R2.reuse ;  /* 0x00000001070f9824 */ /* 0x100fe200078e0202 */
[----:B------:R-:W-:Y:S01]  /*0d10*/  @!P3 IADD3 R25, PT, PT, R11, R2, RZ ;  /* 0x000000020b19b210 */ /* 0x000fe20007ffe0ff */
[----:B------:R-:W-:Y:S01]  /*0d20*/  @!P2 IMAD.IADD R23, R9, 0x1, R2 ;  /* 0x000000010917a824 */ /* 0x000fe200078e0202 */
[----:B------:R-:W-:-:S04]  /*0d30*/  IADD3 R22, PT, PT, R5, R22, R5 ;  /* 0x0000001605167210 */ /* 0x000fc80007ffe005 */
[C---:B------:R-:W-:Y:S01]  /*0d40*/  IADD3 R22, PT, PT, R5.reuse, R22, R5 ;  /* 0x0000001605167210 */ /* 0x040fe20007ffe005 */
[C---:B------:R-:W-:Y:S01]  /*0d50*/  IMAD R2, R5.reuse, 0x10, R2 ;  /* 0x0000001005027824 */ /* 0x040fe200078e0202 */
[C---:B------:R-:W-:Y:S01]  /*0d60*/  LEA R4, R5.reuse, R4, 0x2 ;  /* 0x0000000405047211 */ /* 0x040fe200078e10ff */
[C---:B------:R-:W-:Y:S02]  /*0d70*/  IMAD R6, R5.reuse, 0x4, R6 ;  /* 0x0000000405067824 */ /* 0x040fe400078e0206 */
[C---:B------:R-:W-:Y:S02]  /*0d80*/  IMAD R10, R5.reuse, 0x4, R10 ;  /* 0x00000004050a7824 */ /* 0x040fe400078e020a */
[----:B------:R-:W-:Y:S01]  /*0d90*/  IMAD R12, R5, 0x4, R12 ;  /* 0x00000004050c7824 */ /* 0x000fe200078e020c */
[----:B----4-:R1:W-:Y:S04]  /*0da0*/  @!P0 STS [R13], R16 ;  /* 0x000000100d008388 */ /* 0x0103e80000000800 */
[----:B-----5:R1:W-:Y:S01]  /*0db0*/  @!P1 STS [R15], R20 ;  /* 0x000000140f009388 */ /* 0x0203e20000000800 */
[----:B------:R-:W-:-:S03]  /*0dc0*/  ISETP.GE.U32.AND P0, PT, R22, 0x201, PT ;  /* 0x000002011600780c */ /* 0x000fc60003f06070 */
[----:B--2---:R1:W-:Y:S04]  /*0dd0*/  @!P2 STS [R23], R18 ;  /* 0x000000121700a388 */ /* 0x0043e80000000800 */
[----:B---3--:R1:W-:Y:S06]  /*0de0*/  @!P3 STS [R25], R28 ;  /* 0x0000001c1900b388 */ /* 0x0083ec0000000800 */
[----:B------:R-:W-:Y:S05]  /*0df0*/  @!P0 BRA `(.L_x_11) ;  /* 0xfffffffc004c8947 */ /* 0x000fea000383ffff */
.L_x_1:
[----:B------:R-:W-:Y:S05]  /*0e00*/  BSYNC.RECONVERGENT B0 ;  /* 0x0000000000007941 */ /* 0x000fea0003800200 */
.L_x_0:
[----:B------:R-:W-:Y:S01]  /*0e10*/  BAR.SYNC.DEFER_BLOCKING 0x0 ;  /* 0x0000000000007b1d */ /* 0x000fe20000010000 */
[----:B------:R-:W-:-:S05]  /*0e20*/  ISETP.GT.U32.AND P0, PT, R0, 0xff, PT ;  /* 0x000000ff0000780c */ /* 0x000fca0003f04070 */
[----:B------:R-:W-:Y:S08]  /*0e30*/  BSSY.RECONVERGENT B0, `(.L_x_12) ;  /* 0x0000106000007945 */ /* 0x000ff00003800200 */
[----:B------:R-:W-:Y:S05]  /*0e40*/  @P0 BRA `(.L_x_13) ;  /* 0x0000001000100947 */ /* 0x000fea0003800000 */
[----:B------:R-:W2:Y:S01]  /*0e50*/  LDC R2, c[0x0][0x360] ;  /* 0x0000d800ff027b82 */ /* 0x000ea20000000800 */
[----:B0-----:R-:W-:Y:S01]  /*0e60*/  IMAD.SHL.U32 R6, R0, 0x2, RZ ;  /* 0x0000000200067824 */ /* 0x001fe200078e00ff */
[----:B------:R-:W-:Y:S01]  /*0e70*/  BSSY.RECONVERGENT B1, `(.L_x_14) ;  /* 0x000003e000017945 */ /* 0x000fe20003800200 */
[----:B--2---:R-:W-:-:S04]  /*0e80*/  SHF.L.U32 R4, R2, 0x1, RZ ;  /* 0x0000000102047819 */ /* 0x004fc800000006ff */
[----:B------:R-:W0:Y:S01]  /*0e90*/  I2F.U32.RP R11, R4 ;  /* 0x00000004000b7306 */ /* 0x000e220000209000 */
[----:B------:R-:W-:Y:S01]  /*0ea0*/  IMAD.IADD R5, R6, 0x1, R4 ;  /* 0x0000000106057824 */ /* 0x000fe200078e0204 */
[----:B-1----:R-:W-:Y:S02]  /*0eb0*/  IADD3 R13, PT, PT, RZ, -R4, RZ ;  /* 0x80000004ff0d7210 */ /* 0x002fe40007ffe0ff */
[----:B------:R-:W-:Y:S02]  /*0ec0*/  ISETP.NE.U32.AND P2, PT, R4, RZ, PT ;  /* 0x000000ff0400720c */ /* 0x000fe40003f45070 */
[C---:B------:R-:W-:Y:S02]  /*0ed0*/  ISETP.GE.U32.AND P0, PT, R5.reuse, 0x200, PT ;  /* 0x000002000500780c */ /* 0x040fe40003f06070 */
[----:B------:R-:W-:Y:S02]  /*0ee0*/  VIMNMX.U32 R10, PT, PT, R5, 0x200, !PT ;  /* 0x00000200050a7848 */ /* 0x000fe40007fe0000 */
[----:B------:R-:W-:-:S04]  /*0ef0*/  SEL R7, RZ, 0x1, P0 ;  /* 0x00000001ff077807 */ /* 0x000fc80000000000 */
[----:B------:R-:W-:Y:S01]  /*0f00*/  IADD3 R5, PT, PT, R10, -R5, -R7 ;  /* 0x800000050a057210 */ /* 0x000fe20007ffe807 */
[----:B0-----:R-:W0:Y:S01]  /*0f10*/  MUFU.RCP R11, R11 ;  /* 0x0000000b000b7308 */ /* 0x001e220000001000 */
[----:B------:R-:W-:Y:S01]  /*0f20*/  MOV R10, R6 ;  /* 0x00000006000a7202 */ /* 0x000fe20000000f00 */
[----:B0-----:R-:W-:-:S06]  /*0f30*/  VIADD R8, R11, 0xffffffe ;  /* 0x0ffffffe0b087836 */ /* 0x001fcc0000000000 */
[----:B------:R0:W1:Y:S02]  /*0f40*/  F2I.FTZ.U32.TRUNC.NTZ R9, R8 ;  /* 0x0000000800097305 */ /* 0x000064000021f000 */
[----:B0-----:R-:W-:Y:S02]  /*0f50*/  IMAD.MOV.U32 R8, RZ, RZ, RZ ;  /* 0x000000ffff087224 */ /* 0x001fe400078e00ff */
[----:B-1----:R-:W-:-:S04]  /*0f60*/  IMAD R13, R13, R9, RZ ;  /* 0x000000090d0d7224 */ /* 0x002fc800078e02ff */
[----:B------:R-:W-:-:S06]  /*0f70*/  IMAD.HI.U32 R12, R9, R13, R8 ;  /* 0x0000000d090c7227 */ /* 0x000fcc00078e0008 */
        /* <DEDUP_REMOVED lines=9> */
[----:B------:R-:W-:-:S04]  /*1010*/  IMAD.IADD R5, R7, 0x1, R12 ;  /* 0x0000000107057824 */ /* 0x000fc800078e020c */
[C---:B------:R-:W-:Y:S01]  /*1020*/  VIADD R8, R5.reuse, 0x1 ;  /* 0x0000000105087836 */ /* 0x040fe20000000000 */
[----:B------:R-:W-:-:S04]  /*1030*/  LOP3.LUT R7, R5, 0x3, RZ, 0xc0, !PT ;  /* 0x0000000305077812 */ /* 0x000fc800078ec0ff */
[----:B------:R-:W-:Y:S02]  /*1040*/  ISETP.NE.AND P0, PT, R7, 0x3, PT ;  /* 0x000000030700780c */ /* 0x000fe40003f05270 */
[----:B------:R-:W-:-:S11]  /*1050*/  LOP3.LUT R8, R8, 0x3, RZ, 0xc0, !PT ;  /* 0x0000000308087812 */ /* 0x000fd600078ec0ff */
[----:B------:R-:W-:Y:S05]  /*1060*/  @!P0 BRA `(.L_x_15) ;  /* 0x0000000000788947 */ /* 0x000fea0003800000 */
[----:B------:R-:W0:Y:S01]  /*1070*/  S2UR UR5, SR_CgaCtaId ;  /* 0x00000000000579c3 */ /* 0x000e220000008800 */
[----:B------:R-:W-:Y:S01]  /*1080*/  UMOV UR4, 0x400 ;  /* 0x0000040000047882 */ /* 0x000fe20000000000 */
[----:B------:R-:W-:Y:S01]  /*1090*/  BSSY.RECONVERGENT B2, `(.L_x_16) ;  /* 0x000001a000027945 */ /* 0x000fe20003800200 */
[----:B------:R-:W-:Y:S01]  /*10a0*/  VIADD R9, R6, 0x1 ;  /* 0x0000000106097836 */ /* 0x000fe20000000000 */
[----:B------:R-:W-:Y:S01]  /*10b0*/  IADD3 R18, PT, PT, -R8, RZ, RZ ;  /* 0x000000ff08127210 */ /* 0x000fe20007ffe1ff */
[----:B------:R-:W-:-:S03]  /*10c0*/  IMAD R19, R3, 0x200, R6 ;  /* 0x0000020003137824 */ /* 0x000fc600078e0206 */
[----:B------:R-:W1:Y:S01]  /*10d0*/  LDC R16, c[0x0][0x388] ;  /* 0x0000e200ff107b82 */ /* 0x000e620000000800 */
[----:B0-----:R-:W-:-:S06]  /*10e0*/  ULEA UR4, UR5, UR4, 0x18 ;  /* 0x0000000405047291 */ /* 0x001fcc000f8ec0ff */
[----:B------:R-:W-:-:S07]  /*10f0*/  LEA R17, R0, UR4, 0x3 ;  /* 0x0000000400117c11 */ /* 0x000fce000f8e18ff */
.L_x_19:
[----:B0-----:R-:W-:Y:S01]  /*1100*/  VIADD R21, R19, 0x1 ;  /* 0x0000000113157836 */ /* 0x001fe20000000000 */
[----:B------:R-:W-:Y:S01]  /*1110*/  BSSY.RECONVERGENT B3, `(.L_x_17) ;  /* 0x000000e000037945 */ /* 0x000fe20003800200 */
[----:B------:R-:W-:Y:S01]  /*1120*/  VIADD R18, R18, 0x1 ;  /* 0x0000000112127836 */ /* 0x000fe20000000000 */
[----:B------:R-:W-:Y:S02]  /*1130*/  IADD3 R9, PT, PT, R4, R9, RZ ;  /* 0x0000000904097210 */ /* 0x000fe40007ffe0ff */
[----:B-1----:R-:W-:Y:S02]  /*1140*/  ISETP.GE.AND P0, PT, R21, R16, PT ;  /* 0x000000101500720c */ /* 0x002fe40003f06270 */
[----:B------:R-:W-:-:S11]  /*1150*/  ISETP.NE.AND P1, PT, R18, RZ, PT ;  /* 0x000000ff1200720c */ /* 0x000fd60003f25270 */
[----:B------:R-:W-:Y:S05]  /*1160*/  @P0 BRA `(.L_x_18) ;  /* 0x0000000000200947 */ /* 0x000fea0003800000 */
[----:B------:R-:W0:Y:S01]  /*1170*/  LDS.64 R10, [R17] ;  /* 0x00000000110a7984 */ /* 0x000e220000000a00 */
[----:B------:R-:W1:Y:S08]  /*1180*/  LDC.64 R14, c[0x0][0x3a8] ;  /* 0x0000ea00ff0e7b82 */ /* 0x000e700000000a00 */
[----:B------:R-:W2:Y:S01]  /*1190*/  LDC.64 R12, c[0x0][0x3a0] ;  /* 0x0000e800ff0c7b82 */ /* 0x000ea20000000a00 */
[----:B0-----:R-:W-:-:S13]  /*11a0*/  ISETP.NE.AND P0, PT, R10, R11, PT ;  /* 0x0000000b0a00720c */ /* 0x001fda0003f05270 */
[----:B-1----:R-:W-:-:S04]  /*11b0*/  @P0 IMAD.WIDE R14, R10, 0x4, R14 ;  /* 0x000000040a0e0825 */ /* 0x002fc800078e020e */
[----:B--2---:R-:W-:Y:S01]  /*11c0*/  @P0 IMAD.WIDE R12, R11, 0x4, R12 ;  /* 0x000000040b0c0825 */ /* 0x004fe200078e020c */
[----:B------:R0:W-:Y:S04]  /*11d0*/  @P0 STG.E desc[UR6][R14.64], R21 ;  /* 0x000000150e000986 */ /* 0x0001e8000c101906 */
[----:B------:R0:W-:Y:S02]  /*11e0*/  @P0 STG.E desc[UR6][R12.64], R21 ;  /* 0x000000150c000986 */ /* 0x0001e4000c101906 */
.L_x_18:
[----:B------:R-:W-:Y:S05]  /*11f0*/  BSYNC.RECONVERGENT B3 ;  /* 0x0000000000037941 */ /* 0x000fea0003800200 */
.L_x_17:
[----:B------:R-:W-:Y:S02]  /*1200*/  IMAD.IADD R19, R4, 0x1, R19 ;  /* 0x0000000104137824 */ /* 0x000fe400078e0213 */
[----:B------:R-:W-:Y:S01]  /*1210*/  IMAD R17, R2, 0x8, R17 ;  /* 0x0000000802117824 */ /* 0x000fe200078e0211 */
[----:B------:R-:W-:Y:S06]  /*1220*/  @P1 BRA `(.L_x_19) ;  /* 0xfffffffc00b41947 */ /* 0x000fec000383ffff */
[----:B------:R-:W-:Y:S05]  /*1230*/  BSYNC.RECONVERGENT B2 ;  /* 0x0000000000027941 */ /* 0x000fea0003800200 */
.L_x_16:
[----:B------:R-:W-:-:S07]  /*1240*/  IADD3 R10, PT, PT, R9, -0x1, RZ ;  /* 0xffffffff090a7810 */ /* 0x000fce0007ffe0ff */
.L_x_15:
[----:B------:R-:W-:Y:S05]  /*1250*/  BSYNC.RECONVERGENT B1 ;  /* 0x0000000000017941 */ /* 0x000fea0003800200 */
.L_x_14:
[----:B------:R-:W-:Y:S01]  /*1260*/  ISETP.GE.U32.AND P0, PT, R5, 0x3, PT ;  /* 0x000000030500780c */ /* 0x000fe20003f06070 */
[----:B------:R-:W-:-:S12]  /*1270*/  BSSY.RECONVERGENT B1, `(.L_x_20) ;  /* 0x000004c000017945 */ /* 0x000fd80003800200 */
[----:B------:R-:W-:Y:S05]  /*1280*/  @!P0 BRA `(.L_x_21) ;  /* 0x0000000400288947 */ /* 0x000fea0003800000 */
[----:B------:R-:W1:Y:S01]  /*1290*/  S2UR UR5, SR_CgaCtaId ;  /* 0x00000000000579c3 */ /* 0x000e620000008800 */
[----:B------:R-:W-:Y:S01]  /*12a0*/  UMOV UR4, 0x400 ;  /* 0x0000040000047882 */ /* 0x000fe20000000000 */
[----:B------:R-:W-:Y:S02]  /*12b0*/  IMAD R11, R3, 0x200, R10 ;  /* 0x00000200030b7824 */ /* 0x000fe400078e020a */
[----:B0-----:R-:W-:Y:S02]  /*12c0*/  VIADD R13, R10, 0x1 ;  /* 0x000000010a0d7836 */ /* 0x001fe40000000000 */
[C-C-:B------:R-:W-:Y:S01]  /*12d0*/  IMAD R21, R2.reuse, 0x6, R11.reuse ;  /* 0x0000000602157824 */ /* 0x140fe200078e020b */
[----:B------:R-:W-:Y:S01]  /*12e0*/  LEA R23, R2, R11, 0x2 ;  /* 0x0000000b02177211 */ /* 0x000fe200078e10ff */
[----:B------:R-:W0:Y:S01]  /*12f0*/  LDC R9, c[0x0][0x388] ;  /* 0x0000e200ff097b82 */ /* 0x000e220000000800 */
[----:B------:R-:W-:Y:S01]  /*1300*/  IMAD.IADD R25, R4, 0x1, R11 ;  /* 0x0000000104197824 */ /* 0x000fe200078e020b */
[----:B-1----:R-:W-:-:S06]  /*1310*/  ULEA UR4, UR5, UR4, 0x18 ;  /* 0x0000000405047291 */ /* 0x002fcc000f8ec0ff */
[----:B------:R-:W-:-:S07]  /*1320*/  LEA R27, R10, UR4, 0x2 ;  /* 0x000000040a1b7c11 */ /* 0x000fce000f8e10ff */
.L_x_30:
[----:B0-----:R-:W-:Y:S01]  /*1330*/  VIADD R29, R11, 0x1 ;  /* 0x000000010b1d7836 */ /* 0x001fe20000000000 */
[----:B------:R-:W-:Y:S04]  /*1340*/  BSSY.RECONVERGENT B2, `(.L_x_22) ;  /* 0x000000b000027945 */ /* 0x000fe80003800200 */
[----:B0-----:R-:W-:-:S13]  /*1350*/  ISETP.GE.AND P0, PT, R29, R9, PT ;  /* 0x000000091d00720c */ /* 0x001fda0003f06270 */
        /* <DEDUP_REMOVED lines=9> */
.L_x_23:
[----:B------:R-:W-:Y:S05]  /*13f0*/  BSYNC.RECONVERGENT B2 ;  /* 0x0000000000027941 */ /* 0x000fea0003800200 */
.L_x_22:
[----:B0-----:R-:W-:Y:S01]  /*1400*/  IADD3 R29, PT, PT, R25, 0x1, RZ ;  /* 0x00000001191d7810 */ /* 0x001fe20007ffe0ff */
[----:B------:R-:W-:Y:S03]  /*1410*/  BSSY.RECONVERGENT B2, `(.L_x_24) ;  /* 0x000000c000027945 */ /* 0x000fe60003800200 */
[----:B------:R-:W-:-:S13]  /*1420*/  ISETP.GE.AND P0, PT, R29, R9, PT ;  /* 0x000000091d00720c */ /* 0x000fda0003f06270 */
[----:B------:R-:W-:Y:S05]  /*1430*/  @P0 BRA `(.L_x_25) ;  /* 0x0000000000240947 */ /* 0x000fea0003800000 */
[----:B------:R-:W-:Y:S01]  /*1440*/  IMAD R14, R2, 0x8, R27 ;  /* 0x00000008020e7824 */ /* 0x000fe200078e021b */
[----:B------:R-:W0:Y:S05]  /*1450*/  LDC.64 R18, c[0x0][0x3a8] ;  /* 0x0000ea00ff127b82 */ /* 0x000e2a0000000a00 */
[----:B------:R-:W1:Y:S03]  /*1460*/  LDS.64 R14, [R14] ;  /* 0x000000000e0e7984 */ /* 0x000e660000000a00 */
[----:B------:R-:W2:Y:S01]  /*1470*/  LDC.64 R16, c[0x0][0x3a0] ;  /* 0x0000e800ff107b82 */ /* 0x000ea20000000a00 */
[----:B-1----:R-:W-:-:S13]  /*1480*/  ISETP.NE.AND P0, PT, R14, R15, PT ;  /* 0x0000000f0e00720c */ /* 0x002fda0003f05270 */
[----:B0-----:R-:W-:-:S04]  /*1490*/  @P0 IMAD.WIDE R18, R14, 0x4, R18 ;  /* 0x000000040e120825 */ /* 0x001fc800078e0212 */
[----:B--2---:R-:W-:Y:S01]  /*14a0*/  @P0 IMAD.WIDE R16, R15, 0x4, R16 ;  /* 0x000000040f100825 */ /* 0x004fe200078e0210 */
[----:B------:R0:W-:Y:S04]  /*14b0*/  @P0 STG.E desc[UR6][R18.64], R29 ;  /* 0x0000001d12000986 */ /* 0x0001e8000c101906 */
[----:B------:R0:W-:Y:S02]  /*14c0*/  @P0 STG.E desc[UR6][R16.64], R29 ;  /* 0x0000001d10000986 */ /* 0x0001e4000c101906 */
.L_x_25:
[----:B------:R-:W-:Y:S05]  /*14d0*/  BSYNC.RECONVERGENT B2 ;  /* 0x0000000000027941 */ /* 0x000fea0003800200 */
.L_x_24:
[----:B0-----:R-:W-:Y:S01]  /*14e0*/  VIADD R29, R23, 0x1 ;  /* 0x00000001171d7836 */ /* 0x001fe20000000000 */
[----:B------:R-:W-:Y:S04]  /*14f0*/  BSSY.RECONVERGENT B2, `(.L_x_26) ;  /* 0x000000c000027945 */ /* 0x000fe80003800200 */
[----:B------:R-:W-:-:S13]  /*1500*/  ISETP.GE.AND P0, PT, R29, R9, PT ;  /* 0x000000091d00720c */ /* 0x000fda0003f06270 */
[----:B------:R-:W-:Y:S05]  /*1510*/  @P0 BRA `(.L_x_27) ;  /* 0x0000000000240947 */ /* 0x000fea0003800000 */
[----:B------:R-:W-:Y:S01]  /*1520*/  LEA R14, R2, R27, 0x4 ;  /* 0x0000001b020e7211 */ /* 0x000fe200078e20ff */
        /* <DEDUP_REMOVED lines=8> */
.L_x_27:
[----:B------:R-:W-:Y:S05]  /*15b0*/  BSYNC.RECONVERGENT B2 ;  /* 0x0000000000027941 */ /* 0x000fea0003800200 */
.L_x_26:
[----:B0-----:R-:W-:Y:S01]  /*15c0*/  VIADD R29, R21, 0x1 ;  /* 0x00000001151d7836 */ /* 0x001fe20000000000 */
[----:B------:R-:W-:Y:S04]  /*15d0*/  BSSY.RECONVERGENT B2, `(.L_x_28) ;  /* 0x000000c000027945 */ /* 0x000fe80003800200 */
        /* <DEDUP_REMOVED lines=11> */
.L_x_29:
[----:B------:R-:W-:Y:S05]  /*1690*/  BSYNC.RECONVERGENT B2 ;  /* 0x0000000000027941 */ /* 0x000fea0003800200 */
.L_x_28:
[C---:B------:R-:W-:Y:S01]  /*16a0*/  LEA R13, R2.reuse, R13, 0x3 ;  /* 0x0000000d020d7211 */ /* 0x040fe200078e18ff */
[C---:B------:R-:W-:Y:S01]  /*16b0*/  IMAD R21, R2.reuse, 0x8, R21 ;  /* 0x0000000802157824 */ /* 0x040fe200078e0215 */
[C---:B------:R-:W-:Y:S01]  /*16c0*/  LEA R27, R2.reuse, R27, 0x5 ;  /* 0x0000001b021b7211 */ /* 0x040fe200078e28ff */
[C---:B------:R-:W-:Y:S01]  /*16d0*/  IMAD R25, R2.reuse, 0x8, R25 ;  /* 0x0000000802197824 */ /* 0x040fe200078e0219 */
[C---:B------:R-:W-:Y:S01]  /*16e0*/  LEA R23, R2.reuse, R23, 0x3 ;  /* 0x0000001702177211 */ /* 0x040fe200078e18ff */
[----:B------:R-:W-:Y:S01]  /*16f0*/  VIADD R10, R13, 0xffffffff ;  /* 0xffffffff0d0a7836 */ /* 0x000fe20000000000 */
[----:B------:R-:W-:-:S04]  /*1700*/  LEA R11, R2, R11, 0x3 ;  /* 0x0000000b020b7211 */ /* 0x000fc800078e18ff */
[----:B------:R-:W-:-:S13]  /*1710*/  ISETP.GE.U32.AND P0, PT, R10, 0x200, PT ;  /* 0x000002000a00780c */ /* 0x000fda0003f06070 */
[----:B------:R-:W-:Y:S05]  /*1720*/  @!P0 BRA `(.L_x_30) ;  /* 0xfffffffc00008947 */ /* 0x000fea000383ffff */
.L_x_21:
[----:B------:R-:W-:Y:S05]  /*1730*/  BSYNC.RECONVERGENT B1 ;  /* 0x0000000000017941 */ /* 0x000fea0003800200 */
.L_x_20:
[----:B------:R-:W-:Y:S01]  /*1740*/  ISETP.NE.AND P0, PT, R7, 0x3, PT ;  /* 0x000000030700780c */ /* 0x000fe20003f05270 */
[----:B------:R-:W-:Y:S01]  /*1750*/  BSSY.RECONVERGENT B1, `(.L_x_31) ;  /* 0x0000023000017945 */ /* 0x000fe20003800200 */
[----:B------:R-:W-:-:S11]  /*1760*/  VIADD R10, R6, 0x1 ;  /* 0x00000001060a7836 */ /* 0x000fd60000000000 */
[----:B------:R-:W-:Y:S05]  /*1770*/  @!P0 BRA `(.L_x_32) ;  /* 0x0000000000808947 */ /* 0x000fea0003800000 */
[----:B------:R-:W1:Y:S01]  /*1780*/  S2UR UR5, SR_CgaCtaId ;  /* 0x00000000000579c3 */ /* 0x000e620000008800 */
[----:B------:R-:W-:Y:S01]  /*1790*/  UMOV UR4, 0x400 ;  /* 0x0000040000047882 */ /* 0x000fe20000000000 */
[----:B------:R-:W-:Y:S01]  /*17a0*/  BSSY.RECONVERGENT B2, `(.L_x_33) ;  /* 0x000001c000027945 */ /* 0x000fe20003800200 */
[----:B------:R-:W-:Y:S01]  /*17b0*/  IADD3 R10, PT, PT, -R8, RZ, RZ ;  /* 0x000000ff080a7210 */ /* 0x000fe20007ffe1ff */
[----:B------:R-:W-:Y:S01]  /*17c0*/  VIADD R11, R6, 0x2 ;  /* 0x00000002060b7836 */ /* 0x000fe20000000000 */
[----:B0-----:R-:W-:-:S03]  /*17d0*/  LEA R15, R3, R6, 0x9 ;  /* 0x00000006030f7211 */ /* 0x001fc600078e48ff */
[----:B------:R-:W0:Y:S01]  /*17e0*/  LDC R14, c[0x0][0x388] ;  /* 0x0000e200ff0e7b82 */ /* 0x000e220000000800 */
[----:B-1----:R-:W-:-:S06]  /*17f0*/  ULEA UR4, UR5, UR4, 0x18 ;  /* 0x0000000405047291 */ /* 0x002fcc000f8ec0ff */
[----:B------:R-:W-:-:S05]  /*1800*/  LEA R13, R0, UR4, 0x3 ;  /* 0x00000004000d7c11 */ /* 0x000fca000f8e18ff */
[----:B------:R-:W-:-:S07]  /*1810*/  VIADD R13, R13, 0x8 ;  /* 0x000000080d0d7836 */ /* 0x000fce0000000000 */
.L_x_36:
[----:B0-----:R-:W-:Y:S01]  /*1820*/  IADD3 R17, PT, PT, R15, 0x2, RZ ;  /* 0x000000020f117810 */ /* 0x001fe20007ffe0ff */
[----:B------:R-:W-:Y:S01]  /*1830*/  VIADD R10, R10, 0x1 ;  /* 0x000000010a0a7836 */ /* 0x000fe20000000000 */
[----:B------:R-:W-:Y:S01]  /*1840*/  BSSY.RECONVERGENT B3, `(.L_x_34) ;  /* 0x000000e000037945 */ /* 0x000fe20003800200 */
[----:B------:R-:W-:Y:S02]  /*1850*/  IADD3 R11, PT, PT, R4, R11, RZ ;  /* 0x0000000b040b7210 */ /* 0x000fe40007ffe0ff */
[----:B0-----:R-:W-:Y:S02]  /*1860*/  ISETP.GE.AND P0, PT, R17, R14, PT ;  /* 0x0000000e1100720c */ /* 0x001fe40003f06270 */
[----:B------:R-:W-:-:S11]  /*1870*/  ISETP.NE.AND P1, PT, R10, RZ, PT ;  /* 0x000000ff0a00720c */ /* 0x000fd60003f25270 */
[----:B------:R-:W-:Y:S05]  /*1880*/  @P0 BRA `(.L_x_35) ;  /* 0x0000000000240947 */ /* 0x000fea0003800000 */
[----:B------:R-:W-:Y:S01]  /*1890*/  LDS R19, [R13+-0x4] ;  /* 0xfffffc000d137984 */ /* 0x000fe20000000800 */
[----:B------:R-:W0:Y:S03]  /*18a0*/  LDC.64 R8, c[0x0][0x3a8] ;  /* 0x0000ea00ff087b82 */ /* 0x000e260000000a00 */
[----:B------:R-:W1:Y:S05]  /*18b0*/  LDS R12, [R13] ;  /* 0x000000000d0c7984 */ /* 0x000e6a0000000800 */
[----:B------:R-:W2:Y:S01]  /*18c0*/  LDC.64 R6, c[0x0][0x3a0] ;  /* 0x0000e800ff067b82 */ /* 0x000ea20000000a00 */
[----:B-1----:R-:W-:-:S13]  /*18d0*/  ISETP.NE.AND P0, PT, R19, R12, PT ;  /* 0x0000000c1300720c */ /* 0x002fda0003f05270 */
[----:B0-----:R-:W-:-:S04]  /*18e0*/  @P0 IMAD.WIDE R8, R19, 0x4, R8 ;  /* 0x0000000413080825 */ /* 0x001fc800078e0208 */
[----:B--2---:R-:W-:Y:S01]  /*18f0*/  @P0 IMAD.WIDE R6, R12, 0x4, R6 ;  /* 0x000000040c060825 */ /* 0x004fe200078e0206 */
[----:B------:R0:W-:Y:S04]  /*1900*/  @P0 STG.E desc[UR6][R8.64], R17 ;  /* 0x0000001108000986 */ /* 0x0001e8000c101906 */
[----:B------:R0:W-:Y:S02]  /*1910*/  @P0 STG.E desc[UR6][R6.64], R17 ;  /* 0x0000001106000986 */ /* 0x0001e4000c101906 */
.L_x_35:
[----:B------:R-:W-:Y:S05]  /*1920*/  BSYNC.RECONVERGENT B3 ;  /* 0x0000000000037941 */ /* 0x000fea0003800200 */
.L_x_34:
[----:B------:R-:W-:Y:S01]  /*1930*/  IMAD.IADD R15, R4, 0x1, R15 ;  /* 0x00000001040f7824 */ /* 0x000fe200078e020f */
[----:B------:R-:W-:Y:S01]  /*1940*/  LEA R13, R2, R13, 0x3 ;  /* 0x0000000d020d7211 */ /* 0x000fe200078e18ff */
[----:B------:R-:W-:Y:S06]  /*1950*/  @P1 BRA `(.L_x_36) ;  /* 0xfffffffc00b01947 */ /* 0x000fec000383ffff */
[----:B------:R-:W-:Y:S05]  /*1960*/  BSYNC.RECONVERGENT B2 ;  /* 0x0000000000027941 */ /* 0x000fea0003800200 */
.L_x_33:
[----:B------:R-:W-:-:S07]  /*1970*/  VIADD R10, R11, 0xffffffff ;  /* 0xffffffff0b0a7836 */ /* 0x000fce0000000000 */
.L_x_32:
[----:B------:R-:W-:Y:S05]  /*1980*/  BSYNC.RECONVERGENT B1 ;  /* 0x0000000000017941 */ /* 0x000fea0003800200 */
.L_x_31:
[----:B------:R-:W-:-:S13]  /*1990*/  ISETP.GE.U32.AND P0, PT, R5, 0x3, PT ;  /* 0x000000030500780c */ /* 0x000fda0003f06070 */
[----:B------:R-:W-:Y:S05]  /*19a0*/  @!P0 BRA `(.L_x_13) ;  /* 0x0000000400388947 */ /* 0x000fea0003800000 */
[----:B------:R-:W1:Y:S01]  /*19b0*/  S2UR UR5, SR_CgaCtaId ;  /* 0x00000000000579c3 */ /* 0x000e620000008800 */
[----:B------:R-:W-:Y:S01]  /*19c0*/  UMOV UR4, 0x400 ;  /* 0x0000040000047882 */ /* 0x000fe20000000000 */
[----:B0-----:R-:W-:Y:S01]  /*19d0*/  LEA R9, R3, R10, 0x9 ;  /* 0x0000000a03097211 */ /* 0x001fe200078e48ff */
[----:B------:R-:W-:-:S03]  /*19e0*/  VIADD R11, R10, 0x1 ;  /* 0x000000010a0b7836 */ /* 0x000fc60000000000 */
[----:B------:R-:W-:Y:S01]  /*19f0*/  IADD3 R13, PT, PT, R4, R9, RZ ;  /* 0x00000009040d7210 */ /* 0x000fe20007ffe0ff */
[C-C-:B------:R-:W-:Y:S01]  /*1a00*/  IMAD R15, R2.reuse, 0x6, R9.reuse ;  /* 0x00000006020f7824 */ /* 0x140fe200078e0209 */
[----:B------:R-:W0:Y:S01]  /*1a10*/  LDC R8, c[0x0][0x388] ;  /* 0x0000e200ff087b82 */ /* 0x000e220000000800 */
[----:B------:R-:W-:Y:S01]  /*1a20*/  IMAD R17, R2, 0x4, R9 ;  /* 0x0000000402117824 */ /* 0x000fe200078e0209 */
[----:B-1----:R-:W-:-:S06]  /*1a30*/  ULEA UR4, UR5, UR4, 0x18 ;  /* 0x0000000405047291 */ /* 0x002fcc000f8ec0ff */
[----:B------:R-:W-:-:S07]  /*1a40*/  LEA R19, R10, UR4, 0x2 ;  /* 0x000000040a137c11 */ /* 0x000fce000f8e10ff */
.L_x_45:
[----:B------:R-:W-:Y:S01]  /*1a50*/  IADD3 R27, PT, PT, R9, 0x1, RZ ;  /* 0x00000001091b7810 */ /* 0x000fe20007ffe0ff */
[----:B------:R-:W-:Y:S01]  /*1a60*/  VIADD R25, R13, 0x1 ;  /* 0x000000010d197836 */ /* 0x000fe20000000000 */
[----:B------:R-:W-:Y:S01]  /*1a70*/  IADD3 R23, PT, PT, R17, 0x1, RZ ;  /* 0x0000000111177810 */ /* 0x000fe20007ffe0ff */
[----:B------:R-:W-:Y:S01]  /*1a80*/  VIADD R21, R15, 0x1 ;  /* 0x000000010f157836 */ /* 0x000fe20000000000 */
[-C--:B0-----:R-:W-:Y:S01]  /*1a90*/  ISETP.GE.AND P3, PT, R27, R8.reuse, PT ;  /* 0x000000081b00720c */ /* 0x081fe20003f66270 */
[----:B------:R-:W-:Y:S01]  /*1aa0*/  BSSY.RECONVERGENT B1, `(.L_x_37) ;  /* 0x000000e000017945 */ /* 0x000fe20003800200 */
[-C--:B------:R-:W-:Y:S02]  /*1ab0*/  ISETP.GE.AND P0, PT, R25, R8.reuse, PT ;  /* 0x000000081900720c */ /* 0x080fe40003f06270 */
[-C--:B------:R-:W-:Y:S02]  /*1ac0*/  ISETP.GE.AND P1, PT, R23, R8.reuse, PT ;  /* 0x000000081700720c */ /* 0x080fe40003f26270 */
[----:B------:R-:W-:-:S07]  /*1ad0*/  ISETP.GE.AND P2, PT, R21, R8, PT ;  /* 0x000000081500720c */ /* 0x000fce0003f46270 */
[----:B------:R-:W-:Y:S06]  /*1ae0*/  @P3 BRA `(.L_x_38) ;  /* 0x0000000000243947 */ /* 0x000fec0003800000 */
[----:B------:R-:W-:Y:S01]  /*1af0*/  LDS R29, [R19] ;  /* 0x00000000131d7984 */ /* 0x000fe20000000800 */
[----:B------:R-:W0:Y:S03]  /*1b00*/  LDC.64 R6, c[0x0][0x3a8] ;  /* 0x0000ea00ff067b82 */ /* 0x000e260000000a00 */
[----:B------:R-:W1:Y:S05]  /*1b10*/  LDS R10, [R19+0x4] ;  /* 0x00000400130a7984 */ /* 0x000e6a0000000800 */
[----:B------:R-:W2:Y:S01]  /*1b20*/  LDC.64 R4, c[0x0][0x3a0] ;  /* 0x0000e800ff047b82 */ /* 0x000ea20000000a00 */
[----:B-1----:R-:W-:-:S13]  /*1b30*/  ISETP.NE.AND P3, PT, R29, R10, PT ;  /* 0x0000000a1d00720c */ /* 0x002fda0003f65270 */
[----:B0-----:R-:W-:-:S04]  /*1b40*/  @P3 IMAD.WIDE R6, R29, 0x4, R6 ;  /* 0x000000041d063825 */ /* 0x001fc800078e0206 */
[----:B--2---:R-:W-:Y:S01]  /*1b50*/  @P3 IMAD.WIDE R4, R10, 0x4, R4 ;  /* 0x000000040a043825 */ /* 0x004fe200078e0204 */
[----:B------:R0:W-:Y:S04]  /*1b60*/  @P3 STG.E desc[UR6][R6.64], R27 ;  /* 0x0000001b06003986 */ /* 0x0001e8000c101906 */
[----:B------:R0:W-:Y:S02]  /*1b70*/  @P3 STG.E desc[UR6][R4.64], R27 ;  /* 0x0000001b04003986 */ /* 0x0001e4000c101906 */
.L_x_38:
[----:B------:R-:W-:Y:S05]  /*1b80*/  BSYNC.RECONVERGENT B1 ;  /* 0x0000000000017941 */ /* 0x000fea0003800200 */
.L_x_37:
[----:B------:R-:W-:Y:S04]  /*1b90*/  BSSY.RECONVERGENT B1, `(.L_x_39) ;  /* 0x000000c000017945 */ /* 0x000fe80003800200 */
[----:B------:R-:W-:Y:S05]  /*1ba0*/  @P0 BRA `(.L_x_40) ;  /* 0x0000000000280947 */ /* 0x000fea0003800000 */
[----:B------:R-:W-:Y:S01]  /*1bb0*/  LEA R10, R2, R19, 0x3 ;  /* 0x00000013020a7211 */ /* 0x000fe200078e18ff */
[----:B0-----:R-:W0:Y:S04]  /*1bc0*/  LDC.64 R6, c[0x0][0x3a8] ;  /* 0x0000ea00ff067b82 */ /* 0x001e280000000a00 */
[----:B------:R-:W-:Y:S04]  /*1bd0*/  LDS R27, [R10] ;  /* 0x000000000a1b7984 */ /* 0x000fe80000000800 */
[----:B------:R-:W1:Y:S01]  /*1be0*/  LDS R12, [R10+0x4] ;  /* 0x000004000a0c7984 */ /* 0x000e620000000800 */
[----:B------:R-:W2:Y:S01]  /*1bf0*/  LDC.64 R4, c[0x0][0x3a0] ;  /* 0x0000e800ff047b82 */ /* 0x000ea20000000a00 */
[----:B-1----:R-:W-:-:S13]  /*1c00*/  ISETP.NE.AND P0, PT, R27, R12, PT ;  /* 0x0000000c1b00720c */ /* 0x002fda0003f05270 */
[----:B0-----:R-:W-:-:S04]  /*1c10*/  @P0 IMAD.WIDE R6, R27, 0x4, R6 ;  /* 0x000000041b060825 */ /* 0x001fc800078e0206 */
[----:B--2---:R-:W-:Y:S01]  /*1c20*/  @P0 IMAD.WIDE R4, R12, 0x4, R4 ;  /* 0x000000040c040825 */ /* 0x004fe200078e0204 */
[----:B------:R1:W-:Y:S04]  /*1c30*/  @P0 STG.E desc[UR6][R6.64], R25 ;  /* 0x0000001906000986 */ /* 0x0003e8000c101906 */
[----:B------:R1:W-:Y:S02]  /*1c40*/  @P0 STG.E desc[UR6][R4.64], R25 ;  /* 0x0000001904000986 */ /* 0x0003e4000c101906 */
.L_x_40:
[----:B------:R-:W-:Y:S05]  /*1c50*/  BSYNC.RECONVERGENT B1 ;  /* 0x0000000000017941 */ /* 0x000fea0003800200 */
.L_x_39:
[----:B------:R-:W-:Y:S04]  /*1c60*/  BSSY.RECONVERGENT B1, `(.L_x_41) ;  /* 0x000000c000017945 */ /* 0x000fe80003800200 */
[----:B------:R-:W-:Y:S05]  /*1c70*/  @P1 BRA `(.L_x_42) ;  /* 0x0000000000281947 */ /* 0x000fea0003800000 */
[----:B------:R-:W-:Y:S01]  /*1c80*/  IMAD R10, R2, 0x10, R19 ;  /* 0x00000010020a7824 */ /* 0x000fe200078e0213 */
[----:B01----:R-:W0:Y:S04]  /*1c90*/  LDC.64 R6, c[0x0][0x3a8] ;  /* 0x0000ea00ff067b82 */ /* 0x003e280000000a00 */
        /* <DEDUP_REMOVED lines=8> */
.L_x_42:
[----:B------:R-:W-:Y:S05]  /*1d20*/  BSYNC.RECONVERGENT B1 ;  /* 0x0000000000017941 */ /* 0x000fea0003800200 */
.L_x_41:
[----:B------:R-:W-:Y:S04]  /*1d30*/  BSSY.RECONVERGENT B1, `(.L_x_43) ;  /* 0x000000c000017945 */ /* 0x000fe80003800200 */
[----:B------:R-:W-:Y:S05]  /*1d40*/  @P2 BRA `(.L_x_44) ;  /* 0x0000000000282947 */ /* 0x000fea0003800000 */
[----:B------:R-:W-:Y:S01]  /*1d50*/  IMAD R10, R2, 0x18, R19 ;  /* 0x00000018020a7824 */ /* 0x000fe200078e0213 */
[----:B012---:R-:W0:Y:S04]  /*1d60*/  LDC.64 R6, c[0x0][0x3a8] ;  /* 0x0000ea00ff067b82 */ /* 0x007e280000000a00 */
        /* <DEDUP_REMOVED lines=8> */
.L_x_44:
[----:B------:R-:W-:Y:S05]  /*1df0*/  BSYNC.RECONVERGENT B1 ;  /* 0x0000000000017941 */ /* 0x000fea0003800200 */
.L_x_43:
[C---:B------:R-:W-:Y:S01]  /*1e00*/  LEA R11, R2.reuse, R11, 0x3 ;  /* 0x0000000b020b7211 */ /* 0x040fe200078e18ff */
[C---:B------:R-:W-:Y:S01]  /*1e10*/  IMAD R19, R2.reuse, 0x20, R19 ;  /* 0x0000002002137824 */ /* 0x040fe200078e0213 */
[C---:B------:R-:W-:Y:S01]  /*1e20*/  LEA R9, R2.reuse, R9, 0x3 ;  /* 0x0000000902097211 */ /* 0x040fe200078e18ff */
[C---:B------:R-:W-:Y:S01]  /*1e30*/  IMAD R17, R2.reuse, 0x8, R17 ;  /* 0x0000000802117824 */ /* 0x040fe200078e0211 */
[C---:B------:R-:W-:Y:S01]  /*1e40*/  LEA R15, R2.reuse, R15, 0x3 ;  /* 0x0000000f020f7211 */ /* 0x040fe200078e18ff */
[----:B0123--:R-:W-:Y:S01]  /*1e50*/  VIADD R4, R11, 0xffffffff ;  /* 0xffffffff0b047836 */ /* 0x00ffe20000000000 */
[----:B------:R-:W-:-:S04]  /*1e60*/  LEA R13, R2, R13, 0x3 ;  /* 0x0000000d020d7211 */ /* 0x000fc800078e18ff */
[----:B------:R-:W-:-:S13]  /*1e70*/  ISETP.GE.U32.AND P0, PT, R4, 0x201, PT ;  /* 0x000002010400780c */ /* 0x000fda0003f06070 */
[----:B------:R-:W-:Y:S05]  /*1e80*/  @!P0 BRA `(.L_x_45) ;  /* 0xfffffff800f08947 */ /* 0x000fea000383ffff */
.L_x_13:
[----:B------:R-:W-:Y:S05]  /*1e90*/  BSYNC.RECONVERGENT B0 ;  /* 0x0000000000007941 */ /* 0x000fea0003800200 */
.L_x_12:
[----:B------:R-:W-:-:S13]  /*1ea0*/  LOP3.LUT P0, RZ, R3, R0, RZ, 0xfc, !PT ;  /* 0x0000000003ff7212 */ /* 0x000fda000780fcff */
[----:B------:R-:W-:Y:S05]  /*1eb0*/  @P0 EXIT ;  /* 0x000000000000094d */ /* 0x000fea0003800000 */
[----:B------:R-:W2:Y:S08]  /*1ec0*/  LDC R11, c[0x0][0x388] ;  /* 0x0000e200ff0b7b82 */ /* 0x000eb00000000800 */
[----:B0-----:R-:W2:Y:S08]  /*1ed0*/  LDC.64 R6, c[0x0][0x380] ;  /* 0x0000e000ff067b82 */ /* 0x001eb00000000a00 */
[----:B------:R-:W0:Y:S08]  /*1ee0*/  LDC.64 R2, c[0x0][0x380] ;  /* 0x0000e000ff027b82 */ /* 0x000e300000000a00 */
[----:B------:R-:W3:Y:S01]  /*1ef0*/  LDC.64 R4, c[0x0][0x3a0] ;  /* 0x0000e800ff047b82 */ /* 0x000ee20000000a00 */
[----:B--2---:R-:W-:-:S07]  /*1f00*/  IMAD.WIDE R6, R11, 0x4, R6 ;  /* 0x000000040b067825 */ /* 0x004fce00078e0206 */
[----:B------:R-:W2:Y:S01]  /*1f10*/  LDC.64 R8, c[0x0][0x3a8] ;  /* 0x0000ea00ff087b82 */ /* 0x000ea20000000a00 */
[----:B------:R-:W2:Y:S04]  /*1f20*/  LDG.E.CONSTANT R7, desc[UR6][R6.64+-0x4] ;  /* 0xfffffc0606077981 */ /* 0x000ea8000c1e9900 */
[----:B0-----:R-:W3:Y:S01]  /*1f30*/  LDG.E.CONSTANT R3, desc[UR6][R2.64] ;  /* 0x0000000602037981 */ /* 0x001ee2000c1e9900 */
[----:B--2---:R-:W-:-:S04]  /*1f40*/  IMAD.WIDE R8, R7, 0x4, R8 ;  /* 0x0000000407087825 */ /* 0x004fc800078e0208 */
[----:B---3--:R-:W-:-:S05]  /*1f50*/  IMAD.WIDE R4, R3, 0x4, R4 ;  /* 0x0000000403047825 */ /* 0x008fca00078e0204 */
[----:B------:R-:W-:Y:S04]  /*1f60*/  STG.E desc[UR6][R4.64], RZ ;  /* 0x000000ff04007986 */ /* 0x000fe8000c101906 */
[----:B------:R-:W-:Y:S01]  /*1f70*/  STG.E desc[UR6][R8.64], R11 ;  /* 0x0000000b08007986 */ /* 0x000fe2000c101906 */
[----:B------:R-:W-:Y:S05]  /*1f80*/  EXIT ;  /* 0x000000000000794d */ /* 0x000fea0003800000 */
.L_x_46:
[----:B------:R-:W-:-:S00]  /*1f90*/  BRA `(.L_x_46) ;  /* 0xfffffffc00fc7947 */ /* 0x000fc0000383ffff */
[----:B------:R-:W-:-:S00]  /*1fa0*/  NOP ;  /* 0x0000000000007918 */ /* 0x000fc00000000000 */
        /* <DEDUP_REMOVED lines=13> */
.L_x_47:


//--------------------- .nv.shared._Z37calculate_first_occurences_kernel_ptrPKiiiS0_bPiS1_ --------------------------
	.section	.nv.shared._Z37calculate_first_occurences_kernel_ptrPKiiiS0_bPiS1_,"aw",@nobits
	.sectionflags	@""
	.align	16
	.zero		1024


//--------------------- .nv.shared.reserved.0     --------------------------
	.section	.nv.shared.reserved.0,"aw",@nobits
	.weak		__nv_reservedSMEM_offset_0_alias
	.size		__nv_reservedSMEM_offset_0_alias, 0, 64
	.other		__nv_reservedSMEM_offset_0_alias,@"STO_CUDA_RESERVED_SHARED STV_DEFAULT"
__nv_reservedSMEM_offset_0_alias:
	.zero		0
	.zero		64


//--------------------- .nv.constant0._Z37calculate_first_occurences_kernel_ptrPKiiiS0_bPiS1_ --------------------------
	.section	.nv.constant0._Z37calculate_first_occurences_kernel_ptrPKiiiS0_bPiS1_,"a",@progbits
	.sectionflags	@""
	.align	4
.nv.constant0._Z37calculate_first_occurences_kernel_ptrPKiiiS0_bPiS1_:
	.zero		944


//--------------------- SYMBOLS --------------------------

	.type		.nv.reservedSmem.offset0,@object
	.size		.nv.reservedSmem.offset0,0x4
	.type		.nv.reservedSmem.cap,@object
	.size		.nv.reservedSmem.cap,0x4
